	.target	sm_100a

	.elftype	@"ET_EXEC"


//--------------------- .note.nv.tkinfo           --------------------------
	.section	.note.nv.tkinfo,"",@"SHT_NOTE"
	.sectionflags	@"SHF_NOTE_NV_TKINFO"
	.tkinfo
        /*0018*/ 	.word	0x00000002
        /*0030*/ 	.string	""
        /*0030*/ 	.string	"ptxas"
        /*0030*/ 	.string	"Cuda compilation tools, release 13.0, V13.0.88"
        /*0030*/ 	.string	"Build cuda_13.0.r13.0/compiler.36424714_0"
        /*0030*/ 	.string	"-arch sm_100a -m 64 "



//--------------------- .note.nv.cuinfo           --------------------------
	.section	.note.nv.cuinfo,"",@"SHT_NOTE"
	.sectionflags	@"SHF_NOTE_NV_CUINFO"
        /*0018*/ 	.short	0x0002
        /*001a*/ 	.short	0x0064
        /*001c*/ 	.short	0x0082
	.zero		2


//--------------------- .nv.info                  --------------------------
	.section	.nv.info,"",@"SHT_CUDA_INFO"
	.align	4


	//----- nvinfo : EIATTR_REGCOUNT
	.align		4
        /*0000*/ 	.byte	0x04, 0x2f
        /*0002*/ 	.short	(.L_19 - .L_18)
	.align		4
.L_18:
        /*0004*/ 	.word	index@(_ZN7cutlass13device_kernelINS_4gemm6kernel13GemmUniversalIN4cute5tupleIJiiiiEEENS1_10collective13CollectiveMmaINS1_35MainloopSm100TmaUmmaWarpSpecializedILi2ELi2ELi4ENS5_IJNS4_1CILi2EEESB_NSA_ILi1EEEEEEEENS5_IJNSA_ILi128EEENSA_ILi256EEESF_EEEfNS5_IJlSC_lEEEfSI_NS4_8TiledMMAINS4_8MMA_AtomIJNS4_23SM100_MMA_TF32_2x1SM_SSINS_10tfloat32_tESM_fLi128ELi256ELNS4_4UMMA5MajorE0ELSO_0ELNSN_7ScaleInE0ELSP_0EEEEEENS4_6LayoutINS5_IJSC_SC_SC_EEENS5_IJNSA_ILi0EEESU_SU_EEEEENS5_IJNS4_10UnderscoreESX_SX_EEEEENS4_28SM100_TMA_2SM_LOAD_MULTICASTENS4_14ComposedLayoutINS4_7SwizzleILi3ELi4ELi3EEENS4_18smem_ptr_flag_bitsILi32EEENSS_INS5_IJNSA_ILi8EEENSA_ILi32EEEEEENS5_IJS17_SC_EEEEEEEvNS4_8identityENS4_18SM100_TMA_2SM_LOADES1B_vS1C_EENS_8epilogue10collective18CollectiveEpilogueINS1F_23Sm100TmaWarpSpecializedILi4ELi2ELi16ELb1ELb0EEEJNS5_IJNSA_ILi64EEESG_SF_EEENS5_IJNSS_IS1K_SC_EENSS_INS5_IJNSA_ILi16EEESB_EEENS5_IJSC_SF_EEEEEEEEfSI_fSI_NS1F_6fusion15FusionCallbacksIS1J_NS1S_17LinearCombinationIffffLNS_15FloatRoundStyleE2EEES1L_S1R_JEEENS4_5SM1004TMEM4LOAD26SM100_TMEM_LOAD_32dp32b16xENS4_13SM90_TMA_LOADENS11_INS12_ILi2ELi4ELi3EEES15_NSS_INS5_IJS16_S1N_EEENS5_IJS1N_SC_EEEEEEENS4_39AutoVectorizingCopyWithAssumedAlignmentILi128EEENS4_14SM90_TMA_STOREES27_S29_S29_EEEvvEEEEvNT_6ParamsE)
        /*0008*/ 	.word	0x0000004d


	//----- nvinfo : EIATTR_FRAME_SIZE
	.align		4
.L_19:
        /*000c*/ 	.byte	0x04, 0x11
        /*000e*/ 	.short	(.L_21 - .L_20)
	.align		4
.L_20:
        /*0010*/ 	.word	index@($__internal_2_$__cuda_sm10x_tcgen05_guardrail_trap_unallocated_columns_being_dealloced)
        /*0014*/ 	.word	0x00000000


	//----- nvinfo : EIATTR_FRAME_SIZE
	.align		4
.L_21:
        /*0018*/ 	.byte	0x04, 0x11
        /*001a*/ 	.short	(.L_23 - .L_22)
	.align		4
.L_22:
        /*001c*/ 	.word	index@($__internal_1_$__cuda_sm10x_tcgen05_guardrail_trap_phase_invalid_during_alloc)
        /*0020*/ 	.word	0x00000000


	//----- nvinfo : EIATTR_FRAME_SIZE
	.align		4
.L_23:
        /*0024*/ 	.byte	0x04, 0x11
        /*0026*/ 	.short	(.L_25 - .L_24)
	.align		4
.L_24:
        /*0028*/ 	.word	index@($__internal_0_$__cuda_sm10x_tcgen05_guardrail_trap_col_being_dealloced_not_returned_by_alloc)
        /*002c*/ 	.word	0x00000000


	//----- nvinfo : EIATTR_FRAME_SIZE
	.align		4
.L_25:
        /*0030*/ 	.byte	0x04, 0x11
        /*0032*/ 	.short	(.L_27 - .L_26)
	.align		4
.L_26:
        /*0034*/ 	.word	index@(_ZN7cutlass13device_kernelINS_4gemm6kernel13GemmUniversalIN4cute5tupleIJiiiiEEENS1_10collective13CollectiveMmaINS1_35MainloopSm100TmaUmmaWarpSpecializedILi2ELi2ELi4ENS5_IJNS4_1CILi2EEESB_NSA_ILi1EEEEEEEENS5_IJNSA_ILi128EEENSA_ILi256EEESF_EEEfNS5_IJlSC_lEEEfSI_NS4_8TiledMMAINS4_8MMA_AtomIJNS4_23SM100_MMA_TF32_2x1SM_SSINS_10tfloat32_tESM_fLi128ELi256ELNS4_4UMMA5MajorE0ELSO_0ELNSN_7ScaleInE0ELSP_0EEEEEENS4_6LayoutINS5_IJSC_SC_SC_EEENS5_IJNSA_ILi0EEESU_SU_EEEEENS5_IJNS4_10UnderscoreESX_SX_EEEEENS4_28SM100_TMA_2SM_LOAD_MULTICASTENS4_14ComposedLayoutINS4_7SwizzleILi3ELi4ELi3EEENS4_18smem_ptr_flag_bitsILi32EEENSS_INS5_IJNSA_ILi8EEENSA_ILi32EEEEEENS5_IJS17_SC_EEEEEEEvNS4_8identityENS4_18SM100_TMA_2SM_LOADES1B_vS1C_EENS_8epilogue10collective18CollectiveEpilogueINS1F_23Sm100TmaWarpSpecializedILi4ELi2ELi16ELb1ELb0EEEJNS5_IJNSA_ILi64EEESG_SF_EEENS5_IJNSS_IS1K_SC_EENSS_INS5_IJNSA_ILi16EEESB_EEENS5_IJSC_SF_EEEEEEEEfSI_fSI_NS1F_6fusion15FusionCallbacksIS1J_NS1S_17LinearCombinationIffffLNS_15FloatRoundStyleE2EEES1L_S1R_JEEENS4_5SM1004TMEM4LOAD26SM100_TMEM_LOAD_32dp32b16xENS4_13SM90_TMA_LOADENS11_INS12_ILi2ELi4ELi3EEES15_NSS_INS5_IJS16_S1N_EEENS5_IJS1N_SC_EEEEEEENS4_39AutoVectorizingCopyWithAssumedAlignmentILi128EEENS4_14SM90_TMA_STOREES27_S29_S29_EEEvvEEEEvNT_6ParamsE)
        /*0038*/ 	.word	0x00000000


	//----- nvinfo : EIATTR_MIN_STACK_SIZE
	.align		4
.L_27:
        /*003c*/ 	.byte	0x04, 0x12
        /*003e*/ 	.short	(.L_29 - .L_28)
	.align		4
.L_28:
        /*0040*/ 	.word	index@(_ZN7cutlass13device_kernelINS_4gemm6kernel13GemmUniversalIN4cute5tupleIJiiiiEEENS1_10collective13CollectiveMmaINS1_35MainloopSm100TmaUmmaWarpSpecializedILi2ELi2ELi4ENS5_IJNS4_1CILi2EEESB_NSA_ILi1EEEEEEEENS5_IJNSA_ILi128EEENSA_ILi256EEESF_EEEfNS5_IJlSC_lEEEfSI_NS4_8TiledMMAINS4_8MMA_AtomIJNS4_23SM100_MMA_TF32_2x1SM_SSINS_10tfloat32_tESM_fLi128ELi256ELNS4_4UMMA5MajorE0ELSO_0ELNSN_7ScaleInE0ELSP_0EEEEEENS4_6LayoutINS5_IJSC_SC_SC_EEENS5_IJNSA_ILi0EEESU_SU_EEEEENS5_IJNS4_10UnderscoreESX_SX_EEEEENS4_28SM100_TMA_2SM_LOAD_MULTICASTENS4_14ComposedLayoutINS4_7SwizzleILi3ELi4ELi3EEENS4_18smem_ptr_flag_bitsILi32EEENSS_INS5_IJNSA_ILi8EEENSA_ILi32EEEEEENS5_IJS17_SC_EEEEEEEvNS4_8identityENS4_18SM100_TMA_2SM_LOADES1B_vS1C_EENS_8epilogue10collective18CollectiveEpilogueINS1F_23Sm100TmaWarpSpecializedILi4ELi2ELi16ELb1ELb0EEEJNS5_IJNSA_ILi64EEESG_SF_EEENS5_IJNSS_IS1K_SC_EENSS_INS5_IJNSA_ILi16EEESB_EEENS5_IJSC_SF_EEEEEEEEfSI_fSI_NS1F_6fusion15FusionCallbacksIS1J_NS1S_17LinearCombinationIffffLNS_15FloatRoundStyleE2EEES1L_S1R_JEEENS4_5SM1004TMEM4LOAD26SM100_TMEM_LOAD_32dp32b16xENS4_13SM90_TMA_LOADENS11_INS12_ILi2ELi4ELi3EEES15_NSS_INS5_IJS16_S1N_EEENS5_IJS1N_SC_EEEEEEENS4_39AutoVectorizingCopyWithAssumedAlignmentILi128EEENS4_14SM90_TMA_STOREES27_S29_S29_EEEvvEEEEvNT_6ParamsE)
        /*0044*/ 	.word	0x00000000
.L_29:


//--------------------- .nv.compat                --------------------------
	.section	.nv.compat,"",@"SHT_CUDA_COMPAT_INFO"
	.align	4
        /*0000*/ 	.byte	0x02, 0x09, 0x01, 0x00, 0x02, 0x02, 0x02, 0x00, 0x02, 0x05, 0x05, 0x00, 0x03, 0x07, 0x01, 0x01
        /*0010*/ 	.byte	0x02, 0x03, 0x01, 0x00, 0x02, 0x06, 0x01, 0x00, 0x04, 0x0b, 0x08, 0x00, 0x09, 0x00, 0x00, 0x00
        /*0020*/ 	.byte	0x00, 0x00, 0x00, 0x00


//--------------------- .nv.info._ZN7cutlass13device_kernelINS_4gemm6kernel13GemmUniversalIN4cute5tupleIJiiiiEEENS1_10collective13CollectiveMmaINS1_35MainloopSm100TmaUmmaWarpSpecializedILi2ELi2ELi4ENS5_IJNS4_1CILi2EEESB_NSA_ILi1EEEEEEEENS5_IJNSA_ILi128EEENSA_ILi256EEESF_EEEfNS5_IJlSC_lEEEfSI_NS4_8TiledMMAINS4_8MMA_AtomIJNS4_23SM100_MMA_TF32_2x1SM_SSINS_10tfloat32_tESM_fLi128ELi256ELNS4_4UMMA5MajorE0ELSO_0ELNSN_7ScaleInE0ELSP_0EEEEEENS4_6LayoutINS5_IJSC_SC_SC_EEENS5_IJNSA_ILi0EEESU_SU_EEEEENS5_IJNS4_10UnderscoreESX_SX_EEEEENS4_28SM100_TMA_2SM_LOAD_MULTICASTENS4_14ComposedLayoutINS4_7SwizzleILi3ELi4ELi3EEENS4_18smem_ptr_flag_bitsILi32EEENSS_INS5_IJNSA_ILi8EEENSA_ILi32EEEEEENS5_IJS17_SC_EEEEEEEvNS4_8identityENS4_18SM100_TMA_2SM_LOADES1B_vS1C_EENS_8epilogue10collective18CollectiveEpilogueINS1F_23Sm100TmaWarpSpecializedILi4ELi2ELi16ELb1ELb0EEEJNS5_IJNSA_ILi64EEESG_SF_EEENS5_IJNSS_IS1K_SC_EENSS_INS5_IJNSA_ILi16EEESB_EEENS5_IJSC_SF_EEEEEEEEfSI_fSI_NS1F_6fusion15FusionCallbacksIS1J_NS1S_17LinearCombinationIffffLNS_15FloatRoundStyleE2EEES1L_S1R_JEEENS4_5SM1004TMEM4LOAD26SM100_TMEM_LOAD_32dp32b16xENS4_13SM90_TMA_LOADENS11_INS12_ILi2ELi4ELi3EEES15_NSS_INS5_IJS16_S1N_EEENS5_IJS1N_SC_EEEEEEENS4_39AutoVectorizingCopyWithAssumedAlignmentILi128EEENS4_14SM90_TMA_STOREES27_S29_S29_EEEvvEEEEvNT_6ParamsE --------------------------
	.section	.nv.info._ZN7cutlass13device_kernelINS_4gemm6kernel13GemmUniversalIN4cute5tupleIJiiiiEEENS1_10collective13CollectiveMmaINS1_35MainloopSm100TmaUmmaWarpSpecializedILi2ELi2ELi4ENS5_IJNS4_1CILi2EEESB_NSA_ILi1EEEEEEEENS5_IJNSA_ILi128EEENSA_ILi256EEESF_EEEfNS5_IJlSC_lEEEfSI_NS4_8TiledMMAINS4_8MMA_AtomIJNS4_23SM100_MMA_TF32_2x1SM_SSINS_10tfloat32_tESM_fLi128ELi256ELNS4_4UMMA5MajorE0ELSO_0ELNSN_7ScaleInE0ELSP_0EEEEEENS4_6LayoutINS5_IJSC_SC_SC_EEENS5_IJNSA_ILi0EEESU_SU_EEEEENS5_IJNS4_10UnderscoreESX_SX_EEEEENS4_28SM100_TMA_2SM_LOAD_MULTICASTENS4_14ComposedLayoutINS4_7SwizzleILi3ELi4ELi3EEENS4_18smem_ptr_flag_bitsILi32EEENSS_INS5_IJNSA_ILi8EEENSA_ILi32EEEEEENS5_IJS17_SC_EEEEEEEvNS4_8identityENS4_18SM100_TMA_2SM_LOADES1B_vS1C_EENS_8epilogue10collective18CollectiveEpilogueINS1F_23Sm100TmaWarpSpecializedILi4ELi2ELi16ELb1ELb0EEEJNS5_IJNSA_ILi64EEESG_SF_EEENS5_IJNSS_IS1K_SC_EENSS_INS5_IJNSA_ILi16EEESB_EEENS5_IJSC_SF_EEEEEEEEfSI_fSI_NS1F_6fusion15FusionCallbacksIS1J_NS1S_17LinearCombinationIffffLNS_15FloatRoundStyleE2EEES1L_S1R_JEEENS4_5SM1004TMEM4LOAD26SM100_TMEM_LOAD_32dp32b16xENS4_13SM90_TMA_LOADENS11_INS12_ILi2ELi4ELi3EEES15_NSS_INS5_IJS16_S1N_EEENS5_IJS1N_SC_EEEEEEENS4_39AutoVectorizingCopyWithAssumedAlignmentILi128EEENS4_14SM90_TMA_STOREES27_S29_S29_EEEvvEEEEvNT_6ParamsE,"",@"SHT_CUDA_INFO"
	.sectionflags	@""
	.align	4


	//----- nvinfo : EIATTR_CUDA_API_VERSION
	.align		4
        /*0000*/ 	.byte	0x04, 0x37
        /*0002*/ 	.short	(.L_31 - .L_30)
.L_30:
        /*0004*/ 	.word	0x00000082


	//----- nvinfo : EIATTR_KPARAM_INFO
	.align		4
.L_31:
        /*0008*/ 	.byte	0x04, 0x17
        /*000a*/ 	.short	(.L_33 - .L_32)
.L_32:
        /*000c*/ 	.word	0x00000000
        /*0010*/ 	.short	0x0000
        /*0012*/ 	.short	0x0000
        /*0014*/ 	.byte	0x00, 0xf0, 0x01, 0x20


	//----- nvinfo : EIATTR_AT_ENTRY_FRAGMENTS
	.align		4
.L_33:
        /*0018*/ 	.byte	0x04, 0x4f
        /*001a*/ 	.short	(.L_35 - .L_34)


	//   ....[0]....
.L_34:
        /*001c*/ 	.word	0x00000007


	//----- nvinfo : EIATTR_RESERVED_SMEM_USED
	.align		4
.L_35:
        /*0020*/ 	.byte	0x01, 0x41
	.zero		2


	//----- nvinfo : EIATTR_SPARSE_MMA_MASK
	.align		4
        /*0024*/ 	.byte	0x03, 0x50
        /*0026*/ 	.short	0x0000


	//----- nvinfo : EIATTR_TCGEN05_2CTA_USED
	.align		4
        /*0028*/ 	.byte	0x01, 0x52
	.zero		2


	//----- nvinfo : EIATTR_MAXREG_COUNT
	.align		4
        /*002c*/ 	.byte	0x03, 0x1b
        /*002e*/ 	.short	0x00ff


	//----- nvinfo : EIATTR_NUM_BARRIERS
	.align		4
        /*0030*/ 	.byte	0x02, 0x4c
        /*0032*/ 	.byte	0x07
	.zero		1


	//----- nvinfo : EIATTR_EXTERNS
	.align		4
        /*0034*/ 	.byte	0x04, 0x0f
        /*0036*/ 	.short	(.L_37 - .L_36)


	//   ....[0]....
	.align		4
.L_36:
        /*0038*/ 	.word	index@(__assertfail)


	//----- nvinfo : EIATTR_MERCURY_ISA_VERSION
	.align		4
.L_37:
        /*003c*/ 	.byte	0x03, 0x5f
        /*003e*/ 	.short	0x0101


	//----- nvinfo : EIATTR_INT_WARP_WIDE_INSTR_OFFSETS
	.align		4
        /*0040*/ 	.byte	0x04, 0x31
        /*0042*/ 	.short	(.L_39 - .L_38)


	//   ....[0]....
.L_38:
        /*0044*/ 	.word	0x00000d60


	//   ....[1]....
        /*0048*/ 	.word	0x00000e00


	//   ....[2]....
        /*004c*/ 	.word	0x00004c90


	//   ....[3]....
        /*0050*/ 	.word	0x00004cc0


	//   ....[4]....
        /*0054*/ 	.word	0x00004ce0


	//   ....[5]....
        /*0058*/ 	.word	0x00005810


	//   ....[6]....
        /*005c*/ 	.word	0x000058a0


	//   ....[7]....
        /*0060*/ 	.word	0x00005960


	//   ....[8]....
        /*0064*/ 	.word	0x000059d0


	//   ....[9]....
        /*0068*/ 	.word	0x00005a80


	//   ....[10]....
        /*006c*/ 	.word	0x00005b40


	//   ....[11]....
        /*0070*/ 	.word	0x00005bb0


	//   ....[12]....
        /*0074*/ 	.word	0x00005c60


	//   ....[13]....
        /*0078*/ 	.word	0x00005d20


	//   ....[14]....
        /*007c*/ 	.word	0x00005d90


	//   ....[15]....
        /*0080*/ 	.word	0x00005e40


	//   ....[16]....
        /*0084*/ 	.word	0x00005f10


	//   ....[17]....
        /*0088*/ 	.word	0x00005f80


	//   ....[18]....
        /*008c*/ 	.word	0x00006040


	//   ....[19]....
        /*0090*/ 	.word	0x000060f0


	//   ....[20]....
        /*0094*/ 	.word	0x00006160


	//   ....[21]....
        /*0098*/ 	.word	0x00006220


	//   ....[22]....
        /*009c*/ 	.word	0x000062d0


	//   ....[23]....
        /*00a0*/ 	.word	0x00006340


	//   ....[24]....
        /*00a4*/ 	.word	0x00006400


	//   ....[25]....
        /*00a8*/ 	.word	0x000064a0


	//   ....[26]....
        /*00ac*/ 	.word	0x00006530


	//   ....[27]....
        /*00b0*/ 	.word	0x00006600


	//   ....[28]....
        /*00b4*/ 	.word	0x00006700


	//----- nvinfo : EIATTR_COOP_GROUP_MASK_REGIDS
	.align		4
.L_39:
        /*00b8*/ 	.byte	0x04, 0x29
        /*00ba*/ 	.short	(.L_41 - .L_40)


	//   ....[0]....
.L_40:
        /*00bc*/ 	.word	0xffffffff


	//   ....[1]....
        /*00c0*/ 	.word	0xffffffff


	//   ....[2]....
        /*00c4*/ 	.word	0xffffffff


	//   ....[3]....
        /*00c8*/ 	.word	0xffffffff


	//   ....[4]....
        /*00cc*/ 	.word	0xffffffff


	//   ....[5]....
        /*00d0*/ 	.word	0xffffffff


	//   ....[6]....
        /*00d4*/ 	.word	0xffffffff


	//   ....[7]....
        /*00d8*/ 	.word	0xffffffff


	//   ....[8]....
        /*00dc*/ 	.word	0xffffffff


	//   ....[9]....
        /*00e0*/ 	.word	0xffffffff


	//   ....[10]....
        /*00e4*/ 	.word	0xffffffff


	//   ....[11]....
        /*00e8*/ 	.word	0xffffffff


	//   ....[12]....
        /*00ec*/ 	.word	0xffffffff


	//   ....[13]....
        /*00f0*/ 	.word	0xffffffff


	//----- nvinfo : EIATTR_COOP_GROUP_INSTR_OFFSETS
	.align		4
.L_41:
        /*00f4*/ 	.byte	0x04, 0x28
        /*00f6*/ 	.short	(.L_43 - .L_42)


	//   ....[0]....
.L_42:
        /*00f8*/ 	.word	0x000000c0


	//   ....[1]....
        /*00fc*/ 	.word	0x00000540


	//   ....[2]....
        /*0100*/ 	.word	0x000006d0


	//   ....[3]....
        /*0104*/ 	.word	0x00000860


	//   ....[4]....
        /*0108*/ 	.word	0x00000950


	//   ....[5]....
        /*010c*/ 	.word	0x00000ab0


	//   ....[6]....
        /*0110*/ 	.word	0x00000c40


	//   ....[7]....
        /*0114*/ 	.word	0x00000e80


	//   ....[8]....
        /*0118*/ 	.word	0x000026f0


	//   ....[9]....
        /*011c*/ 	.word	0x000034a0


	//   ....[10]....
        /*0120*/ 	.word	0x000039b0


	//   ....[11]....
        /*0124*/ 	.word	0x00003c60


	//   ....[12]....
        /*0128*/ 	.word	0x00004b80


	//   ....[13]....
        /*012c*/ 	.word	0x00004da0


	//----- nvinfo : EIATTR_VRC_CTA_INIT_COUNT
	.align		4
.L_43:
        /*0130*/ 	.byte	0x02, 0x4a
        /*0132*/ 	.byte	0x80
	.zero		1


	//----- nvinfo : EIATTR_SYSCALL_OFFSETS
	.align		4
        /*0134*/ 	.byte	0x04, 0x46
        /*0136*/ 	.short	(.L_45 - .L_44)


	//   ....[0]....
.L_44:
        /*0138*/ 	.word	0x000072c0


	//   ....[1]....
        /*013c*/ 	.word	0x000073b0


	//   ....[2]....
        /*0140*/ 	.word	0x00007b70


	//   ....[3]....
        /*0144*/ 	.word	0x00008330


	//   ....[4]....
        /*0148*/ 	.word	0x00008ad0


	//   ....[5]....
        /*014c*/ 	.word	0x000092c0


	//   ....[6]....
        /*0150*/ 	.word	0x00009ab0


	//   ....[7]....
        /*0154*/ 	.word	0x0000a2c0


	//   ....[8]....
        /*0158*/ 	.word	0x0000aab0


	//   ....[9]....
        /*015c*/ 	.word	0x0000b250


	//----- nvinfo : EIATTR_MBARRIER_INSTR_OFFSETS
	.align		4
.L_45:
        /*0160*/ 	.byte	0x04, 0x39
        /*0162*/ 	.short	(.L_47 - .L_46)


	//   ....[0]....
.L_46:
        /*0164*/ 	.word	0x00000680
        /*0168*/ 	.word	0x000000ff
        /*016c*/ 	.word	0x00000000
        /*0170*/ 	.short	0x0100
        /*0172*/ 	.byte	0x04
	.zero		1


	//   ....[1]....
        /*0174*/ 	.word	0x00000690
        /*0178*/ 	.word	0x000000ff
        /*017c*/ 	.word	0x00000010
        /*0180*/ 	.short	0x0100
        /*0182*/ 	.byte	0x04
	.zero		1


	//   ....[2]....
        /*0184*/ 	.word	0x000006a0
        /*0188*/ 	.word	0x000000ff
        /*018c*/ 	.word	0x00000008
        /*0190*/ 	.short	0x0100
        /*0192*/ 	.byte	0x04
	.zero		1


	//   ....[3]....
        /*0194*/ 	.word	0x000006b0
        /*0198*/ 	.word	0x000000ff
        /*019c*/ 	.word	0x00000018
        /*01a0*/ 	.short	0x0100
        /*01a2*/ 	.byte	0x04
	.zero		1


	//   ....[4]....
        /*01a4*/ 	.word	0x000007d0
        /*01a8*/ 	.word	0x000000ff
        /*01ac*/ 	.word	0x00000020
        /*01b0*/ 	.short	0x0100
        /*01b2*/ 	.byte	0x04
	.zero		1


	//   ....[5]....
        /*01b4*/ 	.word	0x000007e0
        /*01b8*/ 	.word	0x000000ff
        /*01bc*/ 	.word	0x00000040
        /*01c0*/ 	.short	0x0100
        /*01c2*/ 	.byte	0x04
	.zero		1


	//   ....[6]....
        /*01c4*/ 	.word	0x000007f0
        /*01c8*/ 	.word	0x000000ff
        /*01cc*/ 	.word	0x00000028
        /*01d0*/ 	.short	0x0100
        /*01d2*/ 	.byte	0x04
	.zero		1


	//   ....[7]....
        /*01d4*/ 	.word	0x00000800
        /*01d8*/ 	.word	0x000000ff
        /*01dc*/ 	.word	0x00000048
        /*01e0*/ 	.short	0x0100
        /*01e2*/ 	.byte	0x04
	.zero		1


	//   ....[8]....
        /*01e4*/ 	.word	0x00000810
        /*01e8*/ 	.word	0x000000ff
        /*01ec*/ 	.word	0x00000030
        /*01f0*/ 	.short	0x0100
        /*01f2*/ 	.byte	0x04
	.zero		1


	//   ....[9]....
        /*01f4*/ 	.word	0x00000820
        /*01f8*/ 	.word	0x000000ff
        /*01fc*/ 	.word	0x00000050
        /*0200*/ 	.short	0x0100
        /*0202*/ 	.byte	0x04
	.zero		1


	//   ....[10]....
        /*0204*/ 	.word	0x00000830
        /*0208*/ 	.word	0x000000ff
        /*020c*/ 	.word	0x00000038
        /*0210*/ 	.short	0x0100
        /*0212*/ 	.byte	0x04
	.zero		1


	//   ....[11]....
        /*0214*/ 	.word	0x00000840
        /*0218*/ 	.word	0x000000ff
        /*021c*/ 	.word	0x00000058
        /*0220*/ 	.short	0x0100
        /*0222*/ 	.byte	0x04
	.zero		1


	//   ....[12]....
        /*0224*/ 	.word	0x00000920
        /*0228*/ 	.word	0x000000ff
        /*022c*/ 	.word	0x00000060
        /*0230*/ 	.short	0x0100
        /*0232*/ 	.byte	0x06
	.zero		1


	//   ....[13]....
        /*0234*/ 	.word	0x00000930
        /*0238*/ 	.word	0x000000ff
        /*023c*/ 	.word	0x00000068
        /*0240*/ 	.short	0x0100
        /*0242*/ 	.byte	0x06
	.zero		1


	//   ....[14]....
        /*0244*/ 	.word	0x00000a60
        /*0248*/ 	.word	0x000000ff
        /*024c*/ 	.word	0x00000070
        /*0250*/ 	.short	0x0100
        /*0252*/ 	.byte	0x06
	.zero		1


	//   ....[15]....
        /*0254*/ 	.word	0x00000a70
        /*0258*/ 	.word	0x000000ff
        /*025c*/ 	.word	0x00000080
        /*0260*/ 	.short	0x0100
        /*0262*/ 	.byte	0x06
	.zero		1


	//   ....[16]....
        /*0264*/ 	.word	0x00000a80
        /*0268*/ 	.word	0x000000ff
        /*026c*/ 	.word	0x00000078
        /*0270*/ 	.short	0x0100
        /*0272*/ 	.byte	0x06
	.zero		1


	//   ....[17]....
        /*0274*/ 	.word	0x00000a90
        /*0278*/ 	.word	0x000000ff
        /*027c*/ 	.word	0x00000088
        /*0280*/ 	.short	0x0100
        /*0282*/ 	.byte	0x06
	.zero		1


	//   ....[18]....
        /*0284*/ 	.word	0x00000bb0
        /*0288*/ 	.word	0x000000ff
        /*028c*/ 	.word	0x00000090
        /*0290*/ 	.short	0x0100
        /*0292*/ 	.byte	0x04
	.zero		1


	//   ....[19]....
        /*0294*/ 	.word	0x00000bc0
        /*0298*/ 	.word	0x000000ff
        /*029c*/ 	.word	0x000000b0
        /*02a0*/ 	.short	0x0100
        /*02a2*/ 	.byte	0x04
	.zero		1


	//   ....[20]....
        /*02a4*/ 	.word	0x00000bd0
        /*02a8*/ 	.word	0x000000ff
        /*02ac*/ 	.word	0x00000098
        /*02b0*/ 	.short	0x0100
        /*02b2*/ 	.byte	0x04
	.zero		1


	//   ....[21]....
        /*02b4*/ 	.word	0x00000be0
        /*02b8*/ 	.word	0x000000ff
        /*02bc*/ 	.word	0x000000b8
        /*02c0*/ 	.short	0x0100
        /*02c2*/ 	.byte	0x04
	.zero		1


	//   ....[22]....
        /*02c4*/ 	.word	0x00000bf0
        /*02c8*/ 	.word	0x000000ff
        /*02cc*/ 	.word	0x000000a0
        /*02d0*/ 	.short	0x0100
        /*02d2*/ 	.byte	0x04
	.zero		1


	//   ....[23]....
        /*02d4*/ 	.word	0x00000c00
        /*02d8*/ 	.word	0x000000ff
        /*02dc*/ 	.word	0x000000c0
        /*02e0*/ 	.short	0x0100
        /*02e2*/ 	.byte	0x04
	.zero		1


	//   ....[24]....
        /*02e4*/ 	.word	0x00000c10
        /*02e8*/ 	.word	0x000000ff
        /*02ec*/ 	.word	0x000000a8
        /*02f0*/ 	.short	0x0100
        /*02f2*/ 	.byte	0x04
	.zero		1


	//   ....[25]....
        /*02f4*/ 	.word	0x00000c20
        /*02f8*/ 	.word	0x000000ff
        /*02fc*/ 	.word	0x000000c8
        /*0300*/ 	.short	0x0100
        /*0302*/ 	.byte	0x04
	.zero		1


	//   ....[26]....
        /*0304*/ 	.word	0x00000d10
        /*0308*/ 	.word	0x000000ff
        /*030c*/ 	.word	0x000000d0
        /*0310*/ 	.short	0x0100
        /*0312*/ 	.byte	0x04
	.zero		1


	//   ....[27]....
        /*0314*/ 	.word	0x00000d20
        /*0318*/ 	.word	0x000000ff
        /*031c*/ 	.word	0x000000e0
        /*0320*/ 	.short	0x0100
        /*0322*/ 	.byte	0x04
	.zero		1


	//   ....[28]....
        /*0324*/ 	.word	0x00000d30
        /*0328*/ 	.word	0x000000ff
        /*032c*/ 	.word	0x000000d8
        /*0330*/ 	.short	0x0100
        /*0332*/ 	.byte	0x04
	.zero		1


	//   ....[29]....
        /*0334*/ 	.word	0x00000d40
        /*0338*/ 	.word	0x000000ff
        /*033c*/ 	.word	0x000000e8
        /*0340*/ 	.short	0x0100
        /*0342*/ 	.byte	0x04
	.zero		1


	//   ....[30]....
        /*0344*/ 	.word	0x00000e40
        /*0348*/ 	.word	0x000000ff
        /*034c*/ 	.word	0x000000f0
        /*0350*/ 	.short	0x0100
        /*0352*/ 	.byte	0x06
	.zero		1


	//   ....[31]....
        /*0354*/ 	.word	0x00001a50
        /*0358*/ 	.word	0x00000000
        /*035c*/ 	.word	0x000000e0
        /*0360*/ 	.short	0x010a
        /*0362*/ 	.byte	0xff
	.zero		1


	//   ....[32]....
        /*0364*/ 	.word	0x00001a80
        /*0368*/ 	.word	0x00000000
        /*036c*/ 	.word	0x000000d0
        /*0370*/ 	.short	0x0101
        /*0372*/ 	.byte	0xff
	.zero		1


	//   ....[33]....
        /*0374*/ 	.word	0x00001b40
        /*0378*/ 	.word	0x000000ff
        /*037c*/ 	.word	0x00000010
        /*0380*/ 	.short	0x010a
        /*0382*/ 	.byte	0x04
	.zero		1


	//   ....[34]....
        /*0384*/ 	.word	0x00001c10
        /*0388*/ 	.word	0x000000ff
        /*038c*/ 	.word	0x00000010
        /*0390*/ 	.short	0x010a
        /*0392*/ 	.byte	0x07
	.zero		1


	//   ....[35]....
        /*0394*/ 	.word	0x00001d70
        /*0398*/ 	.word	0x000000ff
        /*039c*/ 	.word	0x00000010
        /*03a0*/ 	.short	0x010a
        /*03a2*/ 	.byte	0x04
	.zero		1


	//   ....[36]....
        /*03a4*/ 	.word	0x00002140
        /*03a8*/ 	.word	0x000000ff
        /*03ac*/ 	.word	0x00000068
        /*03b0*/ 	.short	0x0101
        /*03b2*/ 	.byte	0x16
	.zero		1


	//   ....[37]....
        /*03b4*/ 	.word	0x00002160
        /*03b8*/ 	.word	0x000000ff
        /*03bc*/ 	.word	0x00000010
        /*03c0*/ 	.short	0x010a
        /*03c2*/ 	.byte	0x04
	.zero		1


	//   ....[38]....
        /*03c4*/ 	.word	0x000021e0
        /*03c8*/ 	.word	0x000000ff
        /*03cc*/ 	.word	0x00000010
        /*03d0*/ 	.short	0x010a
        /*03d2*/ 	.byte	0x07
	.zero		1


	//   ....[39]....
        /*03d4*/ 	.word	0x00002320
        /*03d8*/ 	.word	0x000000ff
        /*03dc*/ 	.word	0x00000010
        /*03e0*/ 	.short	0x010a
        /*03e2*/ 	.byte	0x04
	.zero		1


	//   ....[40]....
        /*03e4*/ 	.word	0x00002720
        /*03e8*/ 	.word	0x00000003
        /*03ec*/ 	.word	0x00000070
        /*03f0*/ 	.short	0x010a
        /*03f2*/ 	.byte	0xff
	.zero		1


	//   ....[41]....
        /*03f4*/ 	.word	0x00002870
        /*03f8*/ 	.word	0x00000000
        /*03fc*/ 	.word	0x00000000
        /*0400*/ 	.short	0x0101
        /*0402*/ 	.byte	0xff
	.zero		1


	//   ....[42]....
        /*0404*/ 	.word	0x00002e30
        /*0408*/ 	.word	0x000000ff
        /*040c*/ 	.word	0x00000000
        /*0410*/ 	.short	0x010a
        /*0412*/ 	.byte	0x04
	.zero		1


	//   ....[43]....
        /*0414*/ 	.word	0x00002ed0
        /*0418*/ 	.word	0x00000000
        /*041c*/ 	.word	0x00000000
        /*0420*/ 	.short	0x010a
        /*0422*/ 	.byte	0xff
	.zero		1


	//   ....[44]....
        /*0424*/ 	.word	0x00003000
        /*0428*/ 	.word	0x00000000
        /*042c*/ 	.word	0x000000d0
        /*0430*/ 	.short	0x010a
        /*0432*/ 	.byte	0xff
	.zero		1


	//   ....[45]....
        /*0434*/ 	.word	0x00003070
        /*0438*/ 	.word	0x00000000
        /*043c*/ 	.word	0x00000000
        /*0440*/ 	.short	0x0101
        /*0442*/ 	.byte	0xff
	.zero		1


	//   ....[46]....
        /*0444*/ 	.word	0x00003090
        /*0448*/ 	.word	0x000000ff
        /*044c*/ 	.word	0x00000080
        /*0450*/ 	.short	0x010a
        /*0452*/ 	.byte	0x04
	.zero		1


	//   ....[47]....
        /*0454*/ 	.word	0x000031b0
        /*0458*/ 	.word	0x00000000
        /*045c*/ 	.word	0x00000070
        /*0460*/ 	.short	0x010a
        /*0462*/ 	.byte	0xff
	.zero		1


	//   ....[48]....
        /*0464*/ 	.word	0x000032b0
        /*0468*/ 	.word	0x00000000
        /*046c*/ 	.word	0x00000000
        /*0470*/ 	.short	0x0101
        /*0472*/ 	.byte	0xff
	.zero		1


	//   ....[49]....
        /*0474*/ 	.word	0x00003340
        /*0478*/ 	.word	0x000000ff
        /*047c*/ 	.word	0x00000080
        /*0480*/ 	.short	0x0106
        /*0482*/ 	.byte	0x04
	.zero		1


	//   ....[50]....
        /*0484*/ 	.word	0x00003360
        /*0488*/ 	.word	0x000000ff
        /*048c*/ 	.word	0x00000080
        /*0490*/ 	.short	0x010a
        /*0492*/ 	.byte	0x04
	.zero		1


	//   ....[51]....
        /*0494*/ 	.word	0x000033f0
        /*0498*/ 	.word	0x000000ff
        /*049c*/ 	.word	0x00000080
        /*04a0*/ 	.short	0x0106
        /*04a2*/ 	.byte	0x07
	.zero		1


	//   ....[52]....
        /*04a4*/ 	.word	0x00003430
        /*04a8*/ 	.word	0x00000000
        /*04ac*/ 	.word	0x00000080
        /*04b0*/ 	.short	0x010a
        /*04b2*/ 	.byte	0xff
	.zero		1


	//   ....[53]....
        /*04b4*/ 	.word	0x00003690
        /*04b8*/ 	.word	0x000000ff
        /*04bc*/ 	.word	0x00000008
        /*04c0*/ 	.short	0x010a
        /*04c2*/ 	.byte	0x05
	.zero		1


	//   ....[54]....
        /*04c4*/ 	.word	0x000036b0
        /*04c8*/ 	.word	0x000000ff
        /*04cc*/ 	.word	0x00000008
        /*04d0*/ 	.short	0x010a
        /*04d2*/ 	.byte	0x05
	.zero		1


	//   ....[55]....
        /*04d4*/ 	.word	0x00003850
        /*04d8*/ 	.word	0x000000ff
        /*04dc*/ 	.word	0x00000008
        /*04e0*/ 	.short	0x010a
        /*04e2*/ 	.byte	0x05
	.zero		1


	//   ....[56]....
        /*04e4*/ 	.word	0x00003870
        /*04e8*/ 	.word	0x000000ff
        /*04ec*/ 	.word	0x00000008
        /*04f0*/ 	.short	0x010a
        /*04f2*/ 	.byte	0x05
	.zero		1


	//   ....[57]....
        /*04f4*/ 	.word	0x00003940
        /*04f8*/ 	.word	0x000000ff
        /*04fc*/ 	.word	0x00000000
        /*0500*/ 	.short	0x0101
        /*0502*/ 	.byte	0x04
	.zero		1


	//   ....[58]....
        /*0504*/ 	.word	0x00003d00
        /*0508*/ 	.word	0x00000003
        /*050c*/ 	.word	0x00000070
        /*0510*/ 	.short	0x010a
        /*0512*/ 	.byte	0xff
	.zero		1


	//   ....[59]....
        /*0514*/ 	.word	0x00003dc0
        /*0518*/ 	.word	0x00000003
        /*051c*/ 	.word	0x00000000
        /*0520*/ 	.short	0x0101
        /*0522*/ 	.byte	0xff
	.zero		1


	//   ....[60]....
        /*0524*/ 	.word	0x00003eb0
        /*0528*/ 	.word	0x000000ff
        /*052c*/ 	.word	0x00000000
        /*0530*/ 	.short	0x010a
        /*0532*/ 	.byte	0x04
	.zero		1


	//   ....[61]....
        /*0534*/ 	.word	0x00003ec0
        /*0538*/ 	.word	0x000000ff
        /*053c*/ 	.word	0x000000b0
        /*0540*/ 	.short	0x010a
        /*0542*/ 	.byte	0x07
	.zero		1


	//   ....[62]....
        /*0544*/ 	.word	0x00003f80
        /*0548*/ 	.word	0x000000ff
        /*054c*/ 	.word	0x00000000
        /*0550*/ 	.short	0x010a
        /*0552*/ 	.byte	0x05
	.zero		1


	//   ....[63]....
        /*0554*/ 	.word	0x000040d0
        /*0558*/ 	.word	0x000000ff
        /*055c*/ 	.word	0x00000000
        /*0560*/ 	.short	0x010a
        /*0562*/ 	.byte	0x07
	.zero		1


	//   ....[64]....
        /*0564*/ 	.word	0x00004840
        /*0568*/ 	.word	0x000000ff
        /*056c*/ 	.word	0x00000000
        /*0570*/ 	.short	0x010a
        /*0572*/ 	.byte	0x04
	.zero		1


	//   ....[65]....
        /*0574*/ 	.word	0x000048e0
        /*0578*/ 	.word	0x000000ff
        /*057c*/ 	.word	0x00000000
        /*0580*/ 	.short	0x010a
        /*0582*/ 	.byte	0x05
	.zero		1


	//   ....[66]....
        /*0584*/ 	.word	0x00004970
        /*0588*/ 	.word	0x000000ff
        /*058c*/ 	.word	0x00000000
        /*0590*/ 	.short	0x010a
        /*0592*/ 	.byte	0x05
	.zero		1


	//   ....[67]....
        /*0594*/ 	.word	0x00004a10
        /*0598*/ 	.word	0x00000002
        /*059c*/ 	.word	0x00000000
        /*05a0*/ 	.short	0x010a
        /*05a2*/ 	.byte	0xff
	.zero		1


	//   ....[68]....
        /*05a4*/ 	.word	0x00004a50
        /*05a8*/ 	.word	0x00000002
        /*05ac*/ 	.word	0x00000000
        /*05b0*/ 	.short	0x010a
        /*05b2*/ 	.byte	0xff
	.zero		1


	//   ....[69]....
        /*05b4*/ 	.word	0x00004ad0
        /*05b8*/ 	.word	0x000000ff
        /*05bc*/ 	.word	0x00000000
        /*05c0*/ 	.short	0x0101
        /*05c2*/ 	.byte	0x04
	.zero		1


	//   ....[70]....
        /*05c4*/ 	.word	0x00004b10
        /*05c8*/ 	.word	0x000000ff
        /*05cc*/ 	.word	0x000000f0
        /*05d0*/ 	.short	0x010a
        /*05d2*/ 	.byte	0x3e
	.zero		1


	//   ....[71]....
        /*05d4*/ 	.word	0x00004b70
        /*05d8*/ 	.word	0x000000ff
        /*05dc*/ 	.word	0x00000000
        /*05e0*/ 	.short	0x0101
        /*05e2*/ 	.byte	0x04
	.zero		1


	//   ....[72]....
        /*05e4*/ 	.word	0x00005000
        /*05e8*/ 	.word	0x0000000c
        /*05ec*/ 	.word	0x00000070
        /*05f0*/ 	.short	0x010a
        /*05f2*/ 	.byte	0xff
	.zero		1


	//   ....[73]....
        /*05f4*/ 	.word	0x00005170
        /*05f8*/ 	.word	0x00000000
        /*05fc*/ 	.word	0x00000000
        /*0600*/ 	.short	0x0101
        /*0602*/ 	.byte	0xff
	.zero		1


	//   ....[74]....
        /*0604*/ 	.word	0x00005610
        /*0608*/ 	.word	0x000000ff
        /*060c*/ 	.word	0x00000068
        /*0610*/ 	.short	0x010a
        /*0612*/ 	.byte	0x15
	.zero		1


	//   ....[75]....
        /*0614*/ 	.word	0x00005790
        /*0618*/ 	.word	0x000000ff
        /*061c*/ 	.word	0x00000040
        /*0620*/ 	.short	0x010a
        /*0622*/ 	.byte	0x15
	.zero		1


	//   ....[76]....
        /*0624*/ 	.word	0x00005980
        /*0628*/ 	.word	0x000000ff
        /*062c*/ 	.word	0x00000020
        /*0630*/ 	.short	0x010b
        /*0632*/ 	.byte	0x15
	.zero		1


	//   ....[77]....
        /*0634*/ 	.word	0x00005990
        /*0638*/ 	.word	0x000000ff
        /*063c*/ 	.word	0x00000000
        /*0640*/ 	.short	0x0101
        /*0642*/ 	.byte	0x06
	.zero		1


	//   ....[78]....
        /*0644*/ 	.word	0x000059a0
        /*0648*/ 	.word	0x000000ff
        /*064c*/ 	.word	0x00000048
        /*0650*/ 	.short	0x010a
        /*0652*/ 	.byte	0x15
	.zero		1


	//   ....[79]....
        /*0654*/ 	.word	0x00005b60
        /*0658*/ 	.word	0x000000ff
        /*065c*/ 	.word	0x00000028
        /*0660*/ 	.short	0x010b
        /*0662*/ 	.byte	0x15
	.zero		1


	//   ....[80]....
        /*0664*/ 	.word	0x00005b70
        /*0668*/ 	.word	0x000000ff
        /*066c*/ 	.word	0x00000000
        /*0670*/ 	.short	0x0101
        /*0672*/ 	.byte	0x07
	.zero		1


	//   ....[81]....
        /*0674*/ 	.word	0x00005b80
        /*0678*/ 	.word	0x000000ff
        /*067c*/ 	.word	0x00000050
        /*0680*/ 	.short	0x010a
        /*0682*/ 	.byte	0x15
	.zero		1


	//   ....[82]....
        /*0684*/ 	.word	0x00005d40
        /*0688*/ 	.word	0x000000ff
        /*068c*/ 	.word	0x00000030
        /*0690*/ 	.short	0x010b
        /*0692*/ 	.byte	0x15
	.zero		1


	//   ....[83]....
        /*0694*/ 	.word	0x00005d50
        /*0698*/ 	.word	0x000000ff
        /*069c*/ 	.word	0x00000000
        /*06a0*/ 	.short	0x0101
        /*06a2*/ 	.byte	0x1d
	.zero		1


	//   ....[84]....
        /*06a4*/ 	.word	0x00005d60
        /*06a8*/ 	.word	0x000000ff
        /*06ac*/ 	.word	0x00000058
        /*06b0*/ 	.short	0x010a
        /*06b2*/ 	.byte	0x15
	.zero		1


	//   ....[85]....
        /*06b4*/ 	.word	0x00005f30
        /*06b8*/ 	.word	0x000000ff
        /*06bc*/ 	.word	0x00000038
        /*06c0*/ 	.short	0x010b
        /*06c2*/ 	.byte	0x15
	.zero		1


	//   ....[86]....
        /*06c4*/ 	.word	0x00005f40
        /*06c8*/ 	.word	0x000000ff
        /*06cc*/ 	.word	0x00000000
        /*06d0*/ 	.short	0x0101
        /*06d2*/ 	.byte	0x1e
	.zero		1


	//   ....[87]....
        /*06d4*/ 	.word	0x00005f50
        /*06d8*/ 	.word	0x000000ff
        /*06dc*/ 	.word	0x00000040
        /*06e0*/ 	.short	0x010a
        /*06e2*/ 	.byte	0x15
	.zero		1


	//   ....[88]....
        /*06e4*/ 	.word	0x00006110
        /*06e8*/ 	.word	0x000000ff
        /*06ec*/ 	.word	0x00000020
        /*06f0*/ 	.short	0x010b
        /*06f2*/ 	.byte	0x15
	.zero		1


	//   ....[89]....
        /*06f4*/ 	.word	0x00006120
        /*06f8*/ 	.word	0x000000ff
        /*06fc*/ 	.word	0x00000000
        /*0700*/ 	.short	0x0101
        /*0702*/ 	.byte	0x06
	.zero		1


	//   ....[90]....
        /*0704*/ 	.word	0x00006130
        /*0708*/ 	.word	0x000000ff
        /*070c*/ 	.word	0x00000048
        /*0710*/ 	.short	0x010a
        /*0712*/ 	.byte	0x15
	.zero		1


	//   ....[91]....
        /*0714*/ 	.word	0x000062f0
        /*0718*/ 	.word	0x000000ff
        /*071c*/ 	.word	0x00000028
        /*0720*/ 	.short	0x010b
        /*0722*/ 	.byte	0x15
	.zero		1


	//   ....[92]....
        /*0724*/ 	.word	0x00006300
        /*0728*/ 	.word	0x000000ff
        /*072c*/ 	.word	0x00000000
        /*0730*/ 	.short	0x0101
        /*0732*/ 	.byte	0x07
	.zero		1


	//   ....[93]....
        /*0734*/ 	.word	0x00006310
        /*0738*/ 	.word	0x000000ff
        /*073c*/ 	.word	0x00000050
        /*0740*/ 	.short	0x010a
        /*0742*/ 	.byte	0x15
	.zero		1


	//   ....[94]....
        /*0744*/ 	.word	0x000064c0
        /*0748*/ 	.word	0x000000ff
        /*074c*/ 	.word	0x00000030
        /*0750*/ 	.short	0x010b
        /*0752*/ 	.byte	0x15
	.zero		1


	//   ....[95]....
        /*0754*/ 	.word	0x000064d0
        /*0758*/ 	.word	0x000000ff
        /*075c*/ 	.word	0x00000000
        /*0760*/ 	.short	0x0101
        /*0762*/ 	.byte	0x1d
	.zero		1


	//   ....[96]....
        /*0764*/ 	.word	0x000064e0
        /*0768*/ 	.word	0x000000ff
        /*076c*/ 	.word	0x00000058
        /*0770*/ 	.short	0x010a
        /*0772*/ 	.byte	0x15
	.zero		1


	//   ....[97]....
        /*0774*/ 	.word	0x00006720
        /*0778*/ 	.word	0x000000ff
        /*077c*/ 	.word	0x00000038
        /*0780*/ 	.short	0x010b
        /*0782*/ 	.byte	0x15
	.zero		1


	//   ....[98]....
        /*0784*/ 	.word	0x00006730
        /*0788*/ 	.word	0x000000ff
        /*078c*/ 	.word	0x00000000
        /*0790*/ 	.short	0x0101
        /*0792*/ 	.byte	0x1e
	.zero		1


	//   ....[99]....
        /*0794*/ 	.word	0x00006760
        /*0798*/ 	.word	0x000000ff
        /*079c*/ 	.word	0x00000040
        /*07a0*/ 	.short	0x010a
        /*07a2*/ 	.byte	0x15
	.zero		1


	//   ....[100]....
        /*07a4*/ 	.word	0x00006780
        /*07a8*/ 	.word	0x000000ff
        /*07ac*/ 	.word	0x00000048
        /*07b0*/ 	.short	0x010a
        /*07b2*/ 	.byte	0x15
	.zero		1


	//   ....[101]....
        /*07b4*/ 	.word	0x000067a0
        /*07b8*/ 	.word	0x000000ff
        /*07bc*/ 	.word	0x00000050
        /*07c0*/ 	.short	0x010a
        /*07c2*/ 	.byte	0x15
	.zero		1


	//   ....[102]....
        /*07c4*/ 	.word	0x000067f0
        /*07c8*/ 	.word	0x00000002
        /*07cc*/ 	.word	0x00000058
        /*07d0*/ 	.short	0x010a
        /*07d2*/ 	.byte	0xff
	.zero		1


	//   ....[103]....
        /*07d4*/ 	.word	0x00006b50
        /*07d8*/ 	.word	0x00000003
        /*07dc*/ 	.word	0x00000070
        /*07e0*/ 	.short	0x010a
        /*07e2*/ 	.byte	0xff
	.zero		1


	//   ....[104]....
        /*07e4*/ 	.word	0x00006cd0
        /*07e8*/ 	.word	0x00000000
        /*07ec*/ 	.word	0x00000000
        /*07f0*/ 	.short	0x0101
        /*07f2*/ 	.byte	0xff
	.zero		1


	//   ....[105]....
        /*07f4*/ 	.word	0x00007840
        /*07f8*/ 	.word	0x000000ff
        /*07fc*/ 	.word	0x00000020
        /*0800*/ 	.short	0x010a
        /*0802*/ 	.byte	0x2b
	.zero		1


	//   ....[106]....
        /*0804*/ 	.word	0x00007870
        /*0808*/ 	.word	0x00000046
        /*080c*/ 	.word	0x00000090
        /*0810*/ 	.short	0x010a
        /*0812*/ 	.byte	0xff
	.zero		1


	//   ....[107]....
        /*0814*/ 	.word	0x00007960
        /*0818*/ 	.word	0x000000ff
        /*081c*/ 	.word	0x00000020
        /*0820*/ 	.short	0x010a
        /*0822*/ 	.byte	0x2b
	.zero		1


	//   ....[108]....
        /*0824*/ 	.word	0x00007a50
        /*0828*/ 	.word	0x00000046
        /*082c*/ 	.word	0x00000090
        /*0830*/ 	.short	0x010a
        /*0832*/ 	.byte	0xff
	.zero		1


	//   ....[109]....
        /*0834*/ 	.word	0x00008060
        /*0838*/ 	.word	0x00000000
        /*083c*/ 	.word	0x00000000
        /*0840*/ 	.short	0x0101
        /*0842*/ 	.byte	0xff
	.zero		1


	//   ....[110]....
        /*0844*/ 	.word	0x00008070
        /*0848*/ 	.word	0x00000002
        /*084c*/ 	.word	0x00000020
        /*0850*/ 	.short	0x010a
        /*0852*/ 	.byte	0xff
	.zero		1


	//   ....[111]....
        /*0854*/ 	.word	0x00008150
        /*0858*/ 	.word	0x00000002
        /*085c*/ 	.word	0x00000020
        /*0860*/ 	.short	0x010a
        /*0862*/ 	.byte	0xff
	.zero		1


	//   ....[112]....
        /*0864*/ 	.word	0x00008800
        /*0868*/ 	.word	0x00000010
        /*086c*/ 	.word	0x00000000
        /*0870*/ 	.short	0x0101
        /*0872*/ 	.byte	0xff
	.zero		1


	//   ....[113]....
        /*0874*/ 	.word	0x00008820
        /*0878*/ 	.word	0x00000000
        /*087c*/ 	.word	0x00000020
        /*0880*/ 	.short	0x010a
        /*0882*/ 	.byte	0xff
	.zero		1


	//   ....[114]....
        /*0884*/ 	.word	0x000088f0
        /*0888*/ 	.word	0x00000000
        /*088c*/ 	.word	0x00000020
        /*0890*/ 	.short	0x010a
        /*0892*/ 	.byte	0xff
	.zero		1


	//   ....[115]....
        /*0894*/ 	.word	0x00008fb0
        /*0898*/ 	.word	0x00000010
        /*089c*/ 	.word	0x00000000
        /*08a0*/ 	.short	0x0101
        /*08a2*/ 	.byte	0xff
	.zero		1


	//   ....[116]....
        /*08a4*/ 	.word	0x00008fd0
        /*08a8*/ 	.word	0x00000000
        /*08ac*/ 	.word	0x00000020
        /*08b0*/ 	.short	0x010a
        /*08b2*/ 	.byte	0xff
	.zero		1


	//   ....[117]....
        /*08b4*/ 	.word	0x000090a0
        /*08b8*/ 	.word	0x00000000
        /*08bc*/ 	.word	0x00000020
        /*08c0*/ 	.short	0x010a
        /*08c2*/ 	.byte	0xff
	.zero		1


	//   ....[118]....
        /*08c4*/ 	.word	0x00009790
        /*08c8*/ 	.word	0x00000010
        /*08cc*/ 	.word	0x00000000
        /*08d0*/ 	.short	0x0101
        /*08d2*/ 	.byte	0xff
	.zero		1


	//   ....[119]....
        /*08d4*/ 	.word	0x000097b0
        /*08d8*/ 	.word	0x00000000
        /*08dc*/ 	.word	0x00000020
        /*08e0*/ 	.short	0x010a
        /*08e2*/ 	.byte	0xff
	.zero		1


	//   ....[120]....
        /*08e4*/ 	.word	0x00009880
        /*08e8*/ 	.word	0x00000000
        /*08ec*/ 	.word	0x00000020
        /*08f0*/ 	.short	0x010a
        /*08f2*/ 	.byte	0xff
	.zero		1


	//   ....[121]....
        /*08f4*/ 	.word	0x00009fa0
        /*08f8*/ 	.word	0x00000010
        /*08fc*/ 	.word	0x00000000
        /*0900*/ 	.short	0x0101
        /*0902*/ 	.byte	0xff
	.zero		1


	//   ....[122]....
        /*0904*/ 	.word	0x00009fc0
        /*0908*/ 	.word	0x00000000
        /*090c*/ 	.word	0x00000020
        /*0910*/ 	.short	0x010a
        /*0912*/ 	.byte	0xff
	.zero		1


	//   ....[123]....
        /*0914*/ 	.word	0x0000a090
        /*0918*/ 	.word	0x00000000
        /*091c*/ 	.word	0x00000020
        /*0920*/ 	.short	0x010a
        /*0922*/ 	.byte	0xff
	.zero		1


	//   ....[124]....
        /*0924*/ 	.word	0x0000a790
        /*0928*/ 	.word	0x00000010
        /*092c*/ 	.word	0x00000000
        /*0930*/ 	.short	0x0101
        /*0932*/ 	.byte	0xff
	.zero		1


	//   ....[125]....
        /*0934*/ 	.word	0x0000a7b0
        /*0938*/ 	.word	0x00000000
        /*093c*/ 	.word	0x00000020
        /*0940*/ 	.short	0x010a
        /*0942*/ 	.byte	0xff
	.zero		1


	//   ....[126]....
        /*0944*/ 	.word	0x0000a880
        /*0948*/ 	.word	0x00000000
        /*094c*/ 	.word	0x00000020
        /*0950*/ 	.short	0x010a
        /*0952*/ 	.byte	0xff
	.zero		1


	//   ....[127]....
        /*0954*/ 	.word	0x0000af80
        /*0958*/ 	.word	0x00000010
        /*095c*/ 	.word	0x00000000
        /*0960*/ 	.short	0x0101
        /*0962*/ 	.byte	0xff
	.zero		1


	//   ....[128]....
        /*0964*/ 	.word	0x0000afa0
        /*0968*/ 	.word	0x00000000
        /*096c*/ 	.word	0x00000020
        /*0970*/ 	.short	0x010a
        /*0972*/ 	.byte	0xff
	.zero		1


	//   ....[129]....
        /*0974*/ 	.word	0x0000b070
        /*0978*/ 	.word	0x00000000
        /*097c*/ 	.word	0x00000020
        /*0980*/ 	.short	0x010a
        /*0982*/ 	.byte	0xff
	.zero		1


	//   ....[130]....
        /*0984*/ 	.word	0x0000b2e0
        /*0988*/ 	.word	0x00000046
        /*098c*/ 	.word	0x00000000
        /*0990*/ 	.short	0x0101
        /*0992*/ 	.byte	0xff
	.zero		1


	//   ....[131]....
        /*0994*/ 	.word	0x0000b770
        /*0998*/ 	.word	0x00000000
        /*099c*/ 	.word	0x00000000
        /*09a0*/ 	.short	0x0101
        /*09a2*/ 	.byte	0xff
	.zero		1


	//   ....[132]....
        /*09a4*/ 	.word	0x0000ba10
        /*09a8*/ 	.word	0x000000ff
        /*09ac*/ 	.word	0x00000000
        /*09b0*/ 	.short	0x0101
        /*09b2*/ 	.byte	0x04
	.zero		1


	//   ....[133]....
        /*09b4*/ 	.word	0x0000ba30
        /*09b8*/ 	.word	0x00000000
        /*09bc*/ 	.word	0x000000e0
        /*09c0*/ 	.short	0x010a
        /*09c2*/ 	.byte	0xff
	.zero		1


	//   ....[134]....
        /*09c4*/ 	.word	0x0000ba90
        /*09c8*/ 	.word	0x00000000
        /*09cc*/ 	.word	0x00000010
        /*09d0*/ 	.short	0x010a
        /*09d2*/ 	.byte	0xff
	.zero		1


	//   ....[135]....
        /*09d4*/ 	.word	0x0000baf0
        /*09d8*/ 	.word	0x00000000
        /*09dc*/ 	.word	0x00000010
        /*09e0*/ 	.short	0x010a
        /*09e2*/ 	.byte	0xff
	.zero		1


	//   ....[136]....
        /*09e4*/ 	.word	0x0000bb40
        /*09e8*/ 	.word	0x00000003
        /*09ec*/ 	.word	0x00000070
        /*09f0*/ 	.short	0x010a
        /*09f2*/ 	.byte	0xff
	.zero		1


	//   ....[137]....
        /*09f4*/ 	.word	0x0000bba0
        /*09f8*/ 	.word	0x00000000
        /*09fc*/ 	.word	0x00000000
        /*0a00*/ 	.short	0x010a
        /*0a02*/ 	.byte	0xff
	.zero		1


	//   ....[138]....
        /*0a04*/ 	.word	0x0000bbf0
        /*0a08*/ 	.word	0x00000000
        /*0a0c*/ 	.word	0x000000d0
        /*0a10*/ 	.short	0x010a
        /*0a12*/ 	.byte	0xff
	.zero		1


	//   ....[139]....
        /*0a14*/ 	.word	0x0000bc50
        /*0a18*/ 	.word	0x00000000
        /*0a1c*/ 	.word	0x00000080
        /*0a20*/ 	.short	0x010a
        /*0a22*/ 	.byte	0xff
	.zero		1


	//   ....[140]....
        /*0a24*/ 	.word	0x0000bca0
        /*0a28*/ 	.word	0x00000000
        /*0a2c*/ 	.word	0x00000070
        /*0a30*/ 	.short	0x010a
        /*0a32*/ 	.byte	0xff
	.zero		1


	//   ....[141]....
        /*0a34*/ 	.word	0x0000bd00
        /*0a38*/ 	.word	0x00000000
        /*0a3c*/ 	.word	0x00000080
        /*0a40*/ 	.short	0x010a
        /*0a42*/ 	.byte	0xff
	.zero		1


	//   ....[142]....
        /*0a44*/ 	.word	0x0000bd60
        /*0a48*/ 	.word	0x00000007
        /*0a4c*/ 	.word	0x00000008
        /*0a50*/ 	.short	0x010a
        /*0a52*/ 	.byte	0xff
	.zero		1


	//   ....[143]....
        /*0a54*/ 	.word	0x0000be50
        /*0a58*/ 	.word	0x00000005
        /*0a5c*/ 	.word	0x00000008
        /*0a60*/ 	.short	0x010a
        /*0a62*/ 	.byte	0xff
	.zero		1


	//   ....[144]....
        /*0a64*/ 	.word	0x0000bea0
        /*0a68*/ 	.word	0x00000003
        /*0a6c*/ 	.word	0x00000070
        /*0a70*/ 	.short	0x010a
        /*0a72*/ 	.byte	0xff
	.zero		1


	//   ....[145]....
        /*0a74*/ 	.word	0x0000bf10
        /*0a78*/ 	.word	0x00000003
        /*0a7c*/ 	.word	0x000000b0
        /*0a80*/ 	.short	0x010a
        /*0a82*/ 	.byte	0xff
	.zero		1


	//   ....[146]....
        /*0a84*/ 	.word	0x0000bf70
        /*0a88*/ 	.word	0x00000003
        /*0a8c*/ 	.word	0x00000000
        /*0a90*/ 	.short	0x010a
        /*0a92*/ 	.byte	0xff
	.zero		1


	//   ....[147]....
        /*0a94*/ 	.word	0x0000bfd0
        /*0a98*/ 	.word	0x00000002
        /*0a9c*/ 	.word	0x00000000
        /*0aa0*/ 	.short	0x010a
        /*0aa2*/ 	.byte	0xff
	.zero		1


	//   ....[148]....
        /*0aa4*/ 	.word	0x0000c030
        /*0aa8*/ 	.word	0x00000002
        /*0aac*/ 	.word	0x00000000
        /*0ab0*/ 	.short	0x010a
        /*0ab2*/ 	.byte	0xff
	.zero		1


	//   ....[149]....
        /*0ab4*/ 	.word	0x0000c090
        /*0ab8*/ 	.word	0x00000002
        /*0abc*/ 	.word	0x00000000
        /*0ac0*/ 	.short	0x010a
        /*0ac2*/ 	.byte	0xff
	.zero		1


	//   ....[150]....
        /*0ac4*/ 	.word	0x0000c0f0
        /*0ac8*/ 	.word	0x00000002
        /*0acc*/ 	.word	0x000000f0
        /*0ad0*/ 	.short	0x010a
        /*0ad2*/ 	.byte	0xff
	.zero		1


	//   ....[151]....
        /*0ad4*/ 	.word	0x0000c140
        /*0ad8*/ 	.word	0x0000000c
        /*0adc*/ 	.word	0x00000070
        /*0ae0*/ 	.short	0x010a
        /*0ae2*/ 	.byte	0xff
	.zero		1


	//   ....[152]....
        /*0ae4*/ 	.word	0x0000c1a0
        /*0ae8*/ 	.word	0x00000000
        /*0aec*/ 	.word	0x00000068
        /*0af0*/ 	.short	0x010a
        /*0af2*/ 	.byte	0xff
	.zero		1


	//   ....[153]....
        /*0af4*/ 	.word	0x0000c200
        /*0af8*/ 	.word	0x00000000
        /*0afc*/ 	.word	0x00000040
        /*0b00*/ 	.short	0x010a
        /*0b02*/ 	.byte	0xff
	.zero		1


	//   ....[154]....
        /*0b04*/ 	.word	0x0000c260
        /*0b08*/ 	.word	0x00000000
        /*0b0c*/ 	.word	0x00000048
        /*0b10*/ 	.short	0x010a
        /*0b12*/ 	.byte	0xff
	.zero		1


	//   ....[155]....
        /*0b14*/ 	.word	0x0000c2c0
        /*0b18*/ 	.word	0x00000000
        /*0b1c*/ 	.word	0x00000050
        /*0b20*/ 	.short	0x010a
        /*0b22*/ 	.byte	0xff
	.zero		1


	//   ....[156]....
        /*0b24*/ 	.word	0x0000c320
        /*0b28*/ 	.word	0x00000000
        /*0b2c*/ 	.word	0x00000058
        /*0b30*/ 	.short	0x010a
        /*0b32*/ 	.byte	0xff
	.zero		1


	//   ....[157]....
        /*0b34*/ 	.word	0x0000c380
        /*0b38*/ 	.word	0x00000000
        /*0b3c*/ 	.word	0x00000040
        /*0b40*/ 	.short	0x010a
        /*0b42*/ 	.byte	0xff
	.zero		1


	//   ....[158]....
        /*0b44*/ 	.word	0x0000c3e0
        /*0b48*/ 	.word	0x00000000
        /*0b4c*/ 	.word	0x00000048
        /*0b50*/ 	.short	0x010a
        /*0b52*/ 	.byte	0xff
	.zero		1


	//   ....[159]....
        /*0b54*/ 	.word	0x0000c440
        /*0b58*/ 	.word	0x00000000
        /*0b5c*/ 	.word	0x00000050
        /*0b60*/ 	.short	0x010a
        /*0b62*/ 	.byte	0xff
	.zero		1


	//   ....[160]....
        /*0b64*/ 	.word	0x0000c4a0
        /*0b68*/ 	.word	0x00000000
        /*0b6c*/ 	.word	0x00000058
        /*0b70*/ 	.short	0x010a
        /*0b72*/ 	.byte	0xff
	.zero		1


	//   ....[161]....
        /*0b74*/ 	.word	0x0000c500
        /*0b78*/ 	.word	0x00000000
        /*0b7c*/ 	.word	0x00000040
        /*0b80*/ 	.short	0x010a
        /*0b82*/ 	.byte	0xff
	.zero		1


	//   ....[162]....
        /*0b84*/ 	.word	0x0000c560
        /*0b88*/ 	.word	0x00000000
        /*0b8c*/ 	.word	0x00000048
        /*0b90*/ 	.short	0x010a
        /*0b92*/ 	.byte	0xff
	.zero		1


	//   ....[163]....
        /*0b94*/ 	.word	0x0000c5c0
        /*0b98*/ 	.word	0x00000002
        /*0b9c*/ 	.word	0x00000050
        /*0ba0*/ 	.short	0x010a
        /*0ba2*/ 	.byte	0xff
	.zero		1


	//   ....[164]....
        /*0ba4*/ 	.word	0x0000c610
        /*0ba8*/ 	.word	0x00000003
        /*0bac*/ 	.word	0x00000070
        /*0bb0*/ 	.short	0x010a
        /*0bb2*/ 	.byte	0xff
	.zero		1


	//   ....[165]....
        /*0bb4*/ 	.word	0x0000c670
        /*0bb8*/ 	.word	0x00000002
        /*0bbc*/ 	.word	0x00000020
        /*0bc0*/ 	.short	0x010a
        /*0bc2*/ 	.byte	0xff
	.zero		1


	//   ....[166]....
        /*0bc4*/ 	.word	0x0000c6c0
        /*0bc8*/ 	.word	0x00000046
        /*0bcc*/ 	.word	0x00000090
        /*0bd0*/ 	.short	0x010a
        /*0bd2*/ 	.byte	0xff
	.zero		1


	//   ....[167]....
        /*0bd4*/ 	.word	0x0000c710
        /*0bd8*/ 	.word	0x00000002
        /*0bdc*/ 	.word	0x00000020
        /*0be0*/ 	.short	0x010a
        /*0be2*/ 	.byte	0xff
	.zero		1


	//   ....[168]....
        /*0be4*/ 	.word	0x0000c760
        /*0be8*/ 	.word	0x00000000
        /*0bec*/ 	.word	0x00000020
        /*0bf0*/ 	.short	0x010a
        /*0bf2*/ 	.byte	0xff
	.zero		1


	//   ....[169]....
        /*0bf4*/ 	.word	0x0000c7b0
        /*0bf8*/ 	.word	0x00000000
        /*0bfc*/ 	.word	0x00000020
        /*0c00*/ 	.short	0x010a
        /*0c02*/ 	.byte	0xff
	.zero		1


	//   ....[170]....
        /*0c04*/ 	.word	0x0000c800
        /*0c08*/ 	.word	0x00000000
        /*0c0c*/ 	.word	0x00000020
        /*0c10*/ 	.short	0x010a
        /*0c12*/ 	.byte	0xff
	.zero		1


	//   ....[171]....
        /*0c14*/ 	.word	0x0000c850
        /*0c18*/ 	.word	0x00000000
        /*0c1c*/ 	.word	0x00000020
        /*0c20*/ 	.short	0x010a
        /*0c22*/ 	.byte	0xff
	.zero		1


	//   ....[172]....
        /*0c24*/ 	.word	0x0000c8a0
        /*0c28*/ 	.word	0x00000000
        /*0c2c*/ 	.word	0x00000020
        /*0c30*/ 	.short	0x010a
        /*0c32*/ 	.byte	0xff
	.zero		1


	//   ....[173]....
        /*0c34*/ 	.word	0x0000c8f0
        /*0c38*/ 	.word	0x00000000
        /*0c3c*/ 	.word	0x00000020
        /*0c40*/ 	.short	0x010a
        /*0c42*/ 	.byte	0xff
	.zero		1


	//----- nvinfo : EIATTR_NUM_MBARRIERS
	.align		4
.L_47:
        /*0c44*/ 	.byte	0x03, 0x38
        /*0c46*/ 	.short	0x001f


	//----- nvinfo : EIATTR_EXIT_INSTR_OFFSETS
	.align		4
        /*0c48*/ 	.byte	0x04, 0x1c
        /*0c4a*/ 	.short	(.L_49 - .L_48)


	//   ....[0]....
.L_48:
        /*0c4c*/ 	.word	0x00002f00


	//   ....[1]....
        /*0c50*/ 	.word	0x00003400


	//   ....[2]....
        /*0c54*/ 	.word	0x00003460


	//   ....[3]....
        /*0c58*/ 	.word	0x00004db0


	//   ....[4]....
        /*0c5c*/ 	.word	0x00006820


	//   ....[5]....
        /*0c60*/ 	.word	0x00006860


	//   ....[6]....
        /*0c64*/ 	.word	0x0000b900


	//   ....[7]....
        /*0c68*/ 	.word	0x0000b980


	//   ....[8]....
        /*0c6c*/ 	.word	0x0000b9b0


	//   ....[9]....
        /*0c70*/ 	.word	0x0000ba20


	//----- nvinfo : EIATTR_MAX_THREADS
	.align		4
.L_49:
        /*0c74*/ 	.byte	0x04, 0x05
        /*0c76*/ 	.short	(.L_51 - .L_50)
.L_50:
        /*0c78*/ 	.word	0x00000100
        /*0c7c*/ 	.word	0x00000001
        /*0c80*/ 	.word	0x00000001


	//----- nvinfo : EIATTR_CRS_STACK_SIZE
	.align		4
.L_51:
        /*0c84*/ 	.byte	0x04, 0x1e
        /*0c86*/ 	.short	(.L_53 - .L_52)
.L_52:
        /*0c88*/ 	.word	0x00000000


	//----- nvinfo : EIATTR_CBANK_PARAM_SIZE
	.align		4
.L_53:
        /*0c8c*/ 	.byte	0x03, 0x19
        /*0c8e*/ 	.short	0x0800


	//----- nvinfo : EIATTR_PARAM_CBANK
	.align		4
        /*0c90*/ 	.byte	0x04, 0x0a
        /*0c92*/ 	.short	(.L_55 - .L_54)
	.align		4
.L_54:
        /*0c94*/ 	.word	index@(.nv.constant0._ZN7cutlass13device_kernelINS_4gemm6kernel13GemmUniversalIN4cute5tupleIJiiiiEEENS1_10collective13CollectiveMmaINS1_35MainloopSm100TmaUmmaWarpSpecializedILi2ELi2ELi4ENS5_IJNS4_1CILi2EEESB_NSA_ILi1EEEEEEEENS5_IJNSA_ILi128EEENSA_ILi256EEESF_EEEfNS5_IJlSC_lEEEfSI_NS4_8TiledMMAINS4_8MMA_AtomIJNS4_23SM100_MMA_TF32_2x1SM_SSINS_10tfloat32_tESM_fLi128ELi256ELNS4_4UMMA5MajorE0ELSO_0ELNSN_7ScaleInE0ELSP_0EEEEEENS4_6LayoutINS5_IJSC_SC_SC_EEENS5_IJNSA_ILi0EEESU_SU_EEEEENS5_IJNS4_10UnderscoreESX_SX_EEEEENS4_28SM100_TMA_2SM_LOAD_MULTICASTENS4_14ComposedLayoutINS4_7SwizzleILi3ELi4ELi3EEENS4_18smem_ptr_flag_bitsILi32EEENSS_INS5_IJNSA_ILi8EEENSA_ILi32EEEEEENS5_IJS17_SC_EEEEEEEvNS4_8identityENS4_18SM100_TMA_2SM_LOADES1B_vS1C_EENS_8epilogue10collective18CollectiveEpilogueINS1F_23Sm100TmaWarpSpecializedILi4ELi2ELi16ELb1ELb0EEEJNS5_IJNSA_ILi64EEESG_SF_EEENS5_IJNSS_IS1K_SC_EENSS_INS5_IJNSA_ILi16EEESB_EEENS5_IJSC_SF_EEEEEEEEfSI_fSI_NS1F_6fusion15FusionCallbacksIS1J_NS1S_17LinearCombinationIffffLNS_15FloatRoundStyleE2EEES1L_S1R_JEEENS4_5SM1004TMEM4LOAD26SM100_TMEM_LOAD_32dp32b16xENS4_13SM90_TMA_LOADENS11_INS12_ILi2ELi4ELi3EEES15_NSS_INS5_IJS16_S1N_EEENS5_IJS1N_SC_EEEEEEENS4_39AutoVectorizingCopyWithAssumedAlignmentILi128EEENS4_14SM90_TMA_STOREES27_S29_S29_EEEvvEEEEvNT_6ParamsE)
        /*0c98*/ 	.short	0x0380
        /*0c9a*/ 	.short	0x0800


	//----- nvinfo : EIATTR_SW_WAR
	.align		4
.L_55:
        /*0c9c*/ 	.byte	0x04, 0x36
        /*0c9e*/ 	.short	(.L_57 - .L_56)
.L_56:
        /*0ca0*/ 	.word	0x00000008
.L_57:


//--------------------- .nv.callgraph             --------------------------
	.section	.nv.callgraph,"",@"SHT_CUDA_CALLGRAPH"
	.align	4
	.sectionentsize	8
	.align		4
        /*0000*/ 	.word	0x00000000
	.align		4
        /*0004*/ 	.word	0xffffffff
	.align		4
        /*0008*/ 	.word	index@(_ZN7cutlass13device_kernelINS_4gemm6kernel13GemmUniversalIN4cute5tupleIJiiiiEEENS1_10collective13CollectiveMmaINS1_35MainloopSm100TmaUmmaWarpSpecializedILi2ELi2ELi4ENS5_IJNS4_1CILi2EEESB_NSA_ILi1EEEEEEEENS5_IJNSA_ILi128EEENSA_ILi256EEESF_EEEfNS5_IJlSC_lEEEfSI_NS4_8TiledMMAINS4_8MMA_AtomIJNS4_23SM100_MMA_TF32_2x1SM_SSINS_10tfloat32_tESM_fLi128ELi256ELNS4_4UMMA5MajorE0ELSO_0ELNSN_7ScaleInE0ELSP_0EEEEEENS4_6LayoutINS5_IJSC_SC_SC_EEENS5_IJNSA_ILi0EEESU_SU_EEEEENS5_IJNS4_10UnderscoreESX_SX_EEEEENS4_28SM100_TMA_2SM_LOAD_MULTICASTENS4_14ComposedLayoutINS4_7SwizzleILi3ELi4ELi3EEENS4_18smem_ptr_flag_bitsILi32EEENSS_INS5_IJNSA_ILi8EEENSA_ILi32EEEEEENS5_IJS17_SC_EEEEEEEvNS4_8identityENS4_18SM100_TMA_2SM_LOADES1B_vS1C_EENS_8epilogue10collective18CollectiveEpilogueINS1F_23Sm100TmaWarpSpecializedILi4ELi2ELi16ELb1ELb0EEEJNS5_IJNSA_ILi64EEESG_SF_EEENS5_IJNSS_IS1K_SC_EENSS_INS5_IJNSA_ILi16EEESB_EEENS5_IJSC_SF_EEEEEEEEfSI_fSI_NS1F_6fusion15FusionCallbacksIS1J_NS1S_17LinearCombinationIffffLNS_15FloatRoundStyleE2EEES1L_S1R_JEEENS4_5SM1004TMEM4LOAD26SM100_TMEM_LOAD_32dp32b16xENS4_13SM90_TMA_LOADENS11_INS12_ILi2ELi4ELi3EEES15_NSS_INS5_IJS16_S1N_EEENS5_IJS1N_SC_EEEEEEENS4_39AutoVectorizingCopyWithAssumedAlignmentILi128EEENS4_14SM90_TMA_STOREES27_S29_S29_EEEvvEEEEvNT_6ParamsE)
	.align		4
        /*000c*/ 	.word	index@(__assertfail)
	.align		4
        /*0010*/ 	.word	0x00000000
	.align		4
        /*0014*/ 	.word	0xfffffffe
	.align		4
        /*0018*/ 	.word	0x00000000
	.align		4
        /*001c*/ 	.word	0xfffffffd
	.align		4
        /*0020*/ 	.word	0x00000000
	.align		4
        /*0024*/ 	.word	0xfffffffc


//--------------------- .nv.constant4             --------------------------
	.section	.nv.constant4,"a",@progbits
	.align	8
	.align		8
.nv.constant4:
        /*0000*/ 	.dword	__assertfail
	.align		8
        /*0008*/ 	.dword	__unnamed_1
	.align		8
        /*0010*/ 	.dword	__unnamed_2
	.align		8
        /*0018*/ 	.dword	_ZN40_INTERNAL_2b55e554_4_k_cu_ee1c92d8_244004cuda3std3__45__cpo5beginE
	.align		8
        /*0020*/ 	.dword	_ZN40_INTERNAL_2b55e554_4_k_cu_ee1c92d8_244004cuda3std3__45__cpo3endE
	.align		8
        /*0028*/ 	.dword	_ZN40_INTERNAL_2b55e554_4_k_cu_ee1c92d8_244004cuda3std3__45__cpo6cbeginE
	.align		8
        /*0030*/ 	.dword	_ZN40_INTERNAL_2b55e554_4_k_cu_ee1c92d8_244004cuda3std3__45__cpo4cendE
	.align		8
        /*0038*/ 	.dword	_ZN40_INTERNAL_2b55e554_4_k_cu_ee1c92d8_244004cuda3std3__442_GLOBAL__N__2b55e554_4_k_cu_ee1c92d8_244006ignoreE
	.align		8
        /*0040*/ 	.dword	_ZN40_INTERNAL_2b55e554_4_k_cu_ee1c92d8_244004cuda3std3__419piecewise_constructE
	.align		8
        /*0048*/ 	.dword	_ZN40_INTERNAL_2b55e554_4_k_cu_ee1c92d8_244004cuda3std3__48in_placeE
	.align		8
        /*0050*/ 	.dword	_ZN40_INTERNAL_2b55e554_4_k_cu_ee1c92d8_244004cuda3std6ranges3__45__cpo4swapE
	.align		8
        /*0058*/ 	.dword	_ZN40_INTERNAL_2b55e554_4_k_cu_ee1c92d8_244004cuda3std6ranges3__45__cpo9iter_moveE
	.align		8
        /*0060*/ 	.dword	_ZN40_INTERNAL_2b55e554_4_k_cu_ee1c92d8_244004cute7productE
	.align		8
        /*0068*/ 	.dword	_ZN40_INTERNAL_2b55e554_4_k_cu_ee1c92d8_244004cute1_E
	.align		8
        /*0070*/ 	.dword	$str$25
	.align		8
        /*0078*/ 	.dword	$str$26
	.align		8
        /*0080*/ 	.dword	$str$27
	.align		8
        /*0088*/ 	.dword	$str$28


//--------------------- .text._ZN7cutlass13device_kernelINS_4gemm6kernel13GemmUniversalIN4cute5tupleIJiiiiEEENS1_10collective13CollectiveMmaINS1_35MainloopSm100TmaUmmaWarpSpecializedILi2ELi2ELi4ENS5_IJNS4_1CILi2EEESB_NSA_ILi1EEEEEEEENS5_IJNSA_ILi128EEENSA_ILi256EEESF_EEEfNS5_IJlSC_lEEEfSI_NS4_8TiledMMAINS4_8MMA_AtomIJNS4_23SM100_MMA_TF32_2x1SM_SSINS_10tfloat32_tESM_fLi128ELi256ELNS4_4UMMA5MajorE0ELSO_0ELNSN_7ScaleInE0ELSP_0EEEEEENS4_6LayoutINS5_IJSC_SC_SC_EEENS5_IJNSA_ILi0EEESU_SU_EEEEENS5_IJNS4_10UnderscoreESX_SX_EEEEENS4_28SM100_TMA_2SM_LOAD_MULTICASTENS4_14ComposedLayoutINS4_7SwizzleILi3ELi4ELi3EEENS4_18smem_ptr_flag_bitsILi32EEENSS_INS5_IJNSA_ILi8EEENSA_ILi32EEEEEENS5_IJS17_SC_EEEEEEEvNS4_8identityENS4_18SM100_TMA_2SM_LOADES1B_vS1C_EENS_8epilogue10collective18CollectiveEpilogueINS1F_23Sm100TmaWarpSpecializedILi4ELi2ELi16ELb1ELb0EEEJNS5_IJNSA_ILi64EEESG_SF_EEENS5_IJNSS_IS1K_SC_EENSS_INS5_IJNSA_ILi16EEESB_EEENS5_IJSC_SF_EEEEEEEEfSI_fSI_NS1F_6fusion15FusionCallbacksIS1J_NS1S_17LinearCombinationIffffLNS_15FloatRoundStyleE2EEES1L_S1R_JEEENS4_5SM1004TMEM4LOAD26SM100_TMEM_LOAD_32dp32b16xENS4_13SM90_TMA_LOADENS11_INS12_ILi2ELi4ELi3EEES15_NSS_INS5_IJS16_S1N_EEENS5_IJS1N_SC_EEEEEEENS4_39AutoVectorizingCopyWithAssumedAlignmentILi128EEENS4_14SM90_TMA_STOREES27_S29_S29_EEEvvEEEEvNT_6ParamsE --------------------------
	.section	.text._ZN7cutlass13device_kernelINS_4gemm6kernel13GemmUniversalIN4cute5tupleIJiiiiEEENS1_10collective13CollectiveMmaINS1_35MainloopSm100TmaUmmaWarpSpecializedILi2ELi2ELi4ENS5_IJNS4_1CILi2EEESB_NSA_ILi1EEEEEEEENS5_IJNSA_ILi128EEENSA_ILi256EEESF_EEEfNS5_IJlSC_lEEEfSI_NS4_8TiledMMAINS4_8MMA_AtomIJNS4_23SM100_MMA_TF32_2x1SM_SSINS_10tfloat32_tESM_fLi128ELi256ELNS4_4UMMA5MajorE0ELSO_0ELNSN_7ScaleInE0ELSP_0EEEEEENS4_6LayoutINS5_IJSC_SC_SC_EEENS5_IJNSA_ILi0EEESU_SU_EEEEENS5_IJNS4_10UnderscoreESX_SX_EEEEENS4_28SM100_TMA_2SM_LOAD_MULTICASTENS4_14ComposedLayoutINS4_7SwizzleILi3ELi4ELi3EEENS4_18smem_ptr_flag_bitsILi32EEENSS_INS5_IJNSA_ILi8EEENSA_ILi32EEEEEENS5_IJS17_SC_EEEEEEEvNS4_8identityENS4_18SM100_TMA_2SM_LOADES1B_vS1C_EENS_8epilogue10collective18CollectiveEpilogueINS1F_23Sm100TmaWarpSpecializedILi4ELi2ELi16ELb1ELb0EEEJNS5_IJNSA_ILi64EEESG_SF_EEENS5_IJNSS_IS1K_SC_EENSS_INS5_IJNSA_ILi16EEESB_EEENS5_IJSC_SF_EEEEEEEEfSI_fSI_NS1F_6fusion15FusionCallbacksIS1J_NS1S_17LinearCombinationIffffLNS_15FloatRoundStyleE2EEES1L_S1R_JEEENS4_5SM1004TMEM4LOAD26SM100_TMEM_LOAD_32dp32b16xENS4_13SM90_TMA_LOADENS11_INS12_ILi2ELi4ELi3EEES15_NSS_INS5_IJS16_S1N_EEENS5_IJS1N_SC_EEEEEEENS4_39AutoVectorizingCopyWithAssumedAlignmentILi128EEENS4_14SM90_TMA_STOREES27_S29_S29_EEEvvEEEEvNT_6ParamsE,"ax",@progbits
	.align	128
.text._ZN7cutlass13device_kernelINS_4gemm6kernel13GemmUniversalIN4cute5tupleIJiiiiEEENS1_10collective13CollectiveMmaINS1_35MainloopSm100TmaUmmaWarpSpecializedILi2ELi2ELi4ENS5_IJNS4_1CILi2EEESB_NSA_ILi1EEEEEEEENS5_IJNSA_ILi128EEENSA_ILi256EEESF_EEEfNS5_IJlSC_lEEEfSI_NS4_8TiledMMAINS4_8MMA_AtomIJNS4_23SM100_MMA_TF32_2x1SM_SSINS_10tfloat32_tESM_fLi128ELi256ELNS4_4UMMA5MajorE0ELSO_0ELNSN_7ScaleInE0ELSP_0EEEEEENS4_6LayoutINS5_IJSC_SC_SC_EEENS5_IJNSA_ILi0EEESU_SU_EEEEENS5_IJNS4_10UnderscoreESX_SX_EEEEENS4_28SM100_TMA_2SM_LOAD_MULTICASTENS4_14ComposedLayoutINS4_7SwizzleILi3ELi4ELi3EEENS4_18smem_ptr_flag_bitsILi32EEENSS_INS5_IJNSA_ILi8EEENSA_ILi32EEEEEENS5_IJS17_SC_EEEEEEEvNS4_8identityENS4_18SM100_TMA_2SM_LOADES1B_vS1C_EENS_8epilogue10collective18CollectiveEpilogueINS1F_23Sm100TmaWarpSpecializedILi4ELi2ELi16ELb1ELb0EEEJNS5_IJNSA_ILi64EEESG_SF_EEENS5_IJNSS_IS1K_SC_EENSS_INS5_IJNSA_ILi16EEESB_EEENS5_IJSC_SF_EEEEEEEEfSI_fSI_NS1F_6fusion15FusionCallbacksIS1J_NS1S_17LinearCombinationIffffLNS_15FloatRoundStyleE2EEES1L_S1R_JEEENS4_5SM1004TMEM4LOAD26SM100_TMEM_LOAD_32dp32b16xENS4_13SM90_TMA_LOADENS11_INS12_ILi2ELi4ELi3EEES15_NSS_INS5_IJS16_S1N_EEENS5_IJS1N_SC_EEEEEEENS4_39AutoVectorizingCopyWithAssumedAlignmentILi128EEENS4_14SM90_TMA_STOREES27_S29_S29_EEEvvEEEEvNT_6ParamsE:
        .type           _ZN7cutlass13device_kernelINS_4gemm6kernel13GemmUniversalIN4cute5tupleIJiiiiEEENS1_10collective13CollectiveMmaINS1_35MainloopSm100TmaUmmaWarpSpecializedILi2ELi2ELi4ENS5_IJNS4_1CILi2EEESB_NSA_ILi1EEEEEEEENS5_IJNSA_ILi128EEENSA_ILi256EEESF_EEEfNS5_IJlSC_lEEEfSI_NS4_8TiledMMAINS4_8MMA_AtomIJNS4_23SM100_MMA_TF32_2x1SM_SSINS_10tfloat32_tESM_fLi128ELi256ELNS4_4UMMA5MajorE0ELSO_0ELNSN_7ScaleInE0ELSP_0EEEEEENS4_6LayoutINS5_IJSC_SC_SC_EEENS5_IJNSA_ILi0EEESU_SU_EEEEENS5_IJNS4_10UnderscoreESX_SX_EEEEENS4_28SM100_TMA_2SM_LOAD_MULTICASTENS4_14ComposedLayoutINS4_7SwizzleILi3ELi4ELi3EEENS4_18smem_ptr_flag_bitsILi32EEENSS_INS5_IJNSA_ILi8EEENSA_ILi32EEEEEENS5_IJS17_SC_EEEEEEEvNS4_8identityENS4_18SM100_TMA_2SM_LOADES1B_vS1C_EENS_8epilogue10collective18CollectiveEpilogueINS1F_23Sm100TmaWarpSpecializedILi4ELi2ELi16ELb1ELb0EEEJNS5_IJNSA_ILi64EEESG_SF_EEENS5_IJNSS_IS1K_SC_EENSS_INS5_IJNSA_ILi16EEESB_EEENS5_IJSC_SF_EEEEEEEEfSI_fSI_NS1F_6fusion15FusionCallbacksIS1J_NS1S_17LinearCombinationIffffLNS_15FloatRoundStyleE2EEES1L_S1R_JEEENS4_5SM1004TMEM4LOAD26SM100_TMEM_LOAD_32dp32b16xENS4_13SM90_TMA_LOADENS11_INS12_ILi2ELi4ELi3EEES15_NSS_INS5_IJS16_S1N_EEENS5_IJS1N_SC_EEEEEEENS4_39AutoVectorizingCopyWithAssumedAlignmentILi128EEENS4_14SM90_TMA_STOREES27_S29_S29_EEEvvEEEEvNT_6ParamsE,@function
        .size           _ZN7cutlass13device_kernelINS_4gemm6kernel13GemmUniversalIN4cute5tupleIJiiiiEEENS1_10collective13CollectiveMmaINS1_35MainloopSm100TmaUmmaWarpSpecializedILi2ELi2ELi4ENS5_IJNS4_1CILi2EEESB_NSA_ILi1EEEEEEEENS5_IJNSA_ILi128EEENSA_ILi256EEESF_EEEfNS5_IJlSC_lEEEfSI_NS4_8TiledMMAINS4_8MMA_AtomIJNS4_23SM100_MMA_TF32_2x1SM_SSINS_10tfloat32_tESM_fLi128ELi256ELNS4_4UMMA5MajorE0ELSO_0ELNSN_7ScaleInE0ELSP_0EEEEEENS4_6LayoutINS5_IJSC_SC_SC_EEENS5_IJNSA_ILi0EEESU_SU_EEEEENS5_IJNS4_10UnderscoreESX_SX_EEEEENS4_28SM100_TMA_2SM_LOAD_MULTICASTENS4_14ComposedLayoutINS4_7SwizzleILi3ELi4ELi3EEENS4_18smem_ptr_flag_bitsILi32EEENSS_INS5_IJNSA_ILi8EEENSA_ILi32EEEEEENS5_IJS17_SC_EEEEEEEvNS4_8identityENS4_18SM100_TMA_2SM_LOADES1B_vS1C_EENS_8epilogue10collective18CollectiveEpilogueINS1F_23Sm100TmaWarpSpecializedILi4ELi2ELi16ELb1ELb0EEEJNS5_IJNSA_ILi64EEESG_SF_EEENS5_IJNSS_IS1K_SC_EENSS_INS5_IJNSA_ILi16EEESB_EEENS5_IJSC_SF_EEEEEEEEfSI_fSI_NS1F_6fusion15FusionCallbacksIS1J_NS1S_17LinearCombinationIffffLNS_15FloatRoundStyleE2EEES1L_S1R_JEEENS4_5SM1004TMEM4LOAD26SM100_TMEM_LOAD_32dp32b16xENS4_13SM90_TMA_LOADENS11_INS12_ILi2ELi4ELi3EEES15_NSS_INS5_IJS16_S1N_EEENS5_IJS1N_SC_EEEEEEENS4_39AutoVectorizingCopyWithAssumedAlignmentILi128EEENS4_14SM90_TMA_STOREES27_S29_S29_EEEvvEEEEvNT_6ParamsE,(.L_x_239 - _ZN7cutlass13device_kernelINS_4gemm6kernel13GemmUniversalIN4cute5tupleIJiiiiEEENS1_10collective13CollectiveMmaINS1_35MainloopSm100TmaUmmaWarpSpecializedILi2ELi2ELi4ENS5_IJNS4_1CILi2EEESB_NSA_ILi1EEEEEEEENS5_IJNSA_ILi128EEENSA_ILi256EEESF_EEEfNS5_IJlSC_lEEEfSI_NS4_8TiledMMAINS4_8MMA_AtomIJNS4_23SM100_MMA_TF32_2x1SM_SSINS_10tfloat32_tESM_fLi128ELi256ELNS4_4UMMA5MajorE0ELSO_0ELNSN_7ScaleInE0ELSP_0EEEEEENS4_6LayoutINS5_IJSC_SC_SC_EEENS5_IJNSA_ILi0EEESU_SU_EEEEENS5_IJNS4_10UnderscoreESX_SX_EEEEENS4_28SM100_TMA_2SM_LOAD_MULTICASTENS4_14ComposedLayoutINS4_7SwizzleILi3ELi4ELi3EEENS4_18smem_ptr_flag_bitsILi32EEENSS_INS5_IJNSA_ILi8EEENSA_ILi32EEEEEENS5_IJS17_SC_EEEEEEEvNS4_8identityENS4_18SM100_TMA_2SM_LOADES1B_vS1C_EENS_8epilogue10collective18CollectiveEpilogueINS1F_23Sm100TmaWarpSpecializedILi4ELi2ELi16ELb1ELb0EEEJNS5_IJNSA_ILi64EEESG_SF_EEENS5_IJNSS_IS1K_SC_EENSS_INS5_IJNSA_ILi16EEESB_EEENS5_IJSC_SF_EEEEEEEEfSI_fSI_NS1F_6fusion15FusionCallbacksIS1J_NS1S_17LinearCombinationIffffLNS_15FloatRoundStyleE2EEES1L_S1R_JEEENS4_5SM1004TMEM4LOAD26SM100_TMEM_LOAD_32dp32b16xENS4_13SM90_TMA_LOADENS11_INS12_ILi2ELi4ELi3EEES15_NSS_INS5_IJS16_S1N_EEENS5_IJS1N_SC_EEEEEEENS4_39AutoVectorizingCopyWithAssumedAlignmentILi128EEENS4_14SM90_TMA_STOREES27_S29_S29_EEEvvEEEEvNT_6ParamsE)
        .other          _ZN7cutlass13device_kernelINS_4gemm6kernel13GemmUniversalIN4cute5tupleIJiiiiEEENS1_10collective13CollectiveMmaINS1_35MainloopSm100TmaUmmaWarpSpecializedILi2ELi2ELi4ENS5_IJNS4_1CILi2EEESB_NSA_ILi1EEEEEEEENS5_IJNSA_ILi128EEENSA_ILi256EEESF_EEEfNS5_IJlSC_lEEEfSI_NS4_8TiledMMAINS4_8MMA_AtomIJNS4_23SM100_MMA_TF32_2x1SM_SSINS_10tfloat32_tESM_fLi128ELi256ELNS4_4UMMA5MajorE0ELSO_0ELNSN_7ScaleInE0ELSP_0EEEEEENS4_6LayoutINS5_IJSC_SC_SC_EEENS5_IJNSA_ILi0EEESU_SU_EEEEENS5_IJNS4_10UnderscoreESX_SX_EEEEENS4_28SM100_TMA_2SM_LOAD_MULTICASTENS4_14ComposedLayoutINS4_7SwizzleILi3ELi4ELi3EEENS4_18smem_ptr_flag_bitsILi32EEENSS_INS5_IJNSA_ILi8EEENSA_ILi32EEEEEENS5_IJS17_SC_EEEEEEEvNS4_8identityENS4_18SM100_TMA_2SM_LOADES1B_vS1C_EENS_8epilogue10collective18CollectiveEpilogueINS1F_23Sm100TmaWarpSpecializedILi4ELi2ELi16ELb1ELb0EEEJNS5_IJNSA_ILi64EEESG_SF_EEENS5_IJNSS_IS1K_SC_EENSS_INS5_IJNSA_ILi16EEESB_EEENS5_IJSC_SF_EEEEEEEEfSI_fSI_NS1F_6fusion15FusionCallbacksIS1J_NS1S_17LinearCombinationIffffLNS_15FloatRoundStyleE2EEES1L_S1R_JEEENS4_5SM1004TMEM4LOAD26SM100_TMEM_LOAD_32dp32b16xENS4_13SM90_TMA_LOADENS11_INS12_ILi2ELi4ELi3EEES15_NSS_INS5_IJS16_S1N_EEENS5_IJS1N_SC_EEEEEEENS4_39AutoVectorizingCopyWithAssumedAlignmentILi128EEENS4_14SM90_TMA_STOREES27_S29_S29_EEEvvEEEEvNT_6ParamsE,@"STO_CUDA_ENTRY STV_DEFAULT"
_ZN7cutlass13device_kernelINS_4gemm6kernel13GemmUniversalIN4cute5tupleIJiiiiEEENS1_10collective13CollectiveMmaINS1_35MainloopSm100TmaUmmaWarpSpecializedILi2ELi2ELi4ENS5_IJNS4_1CILi2EEESB_NSA_ILi1EEEEEEEENS5_IJNSA_ILi128EEENSA_ILi256EEESF_EEEfNS5_IJlSC_lEEEfSI_NS4_8TiledMMAINS4_8MMA_AtomIJNS4_23SM100_MMA_TF32_2x1SM_SSINS_10tfloat32_tESM_fLi128ELi256ELNS4_4UMMA5MajorE0ELSO_0ELNSN_7ScaleInE0ELSP_0EEEEEENS4_6LayoutINS5_IJSC_SC_SC_EEENS5_IJNSA_ILi0EEESU_SU_EEEEENS5_IJNS4_10UnderscoreESX_SX_EEEEENS4_28SM100_TMA_2SM_LOAD_MULTICASTENS4_14ComposedLayoutINS4_7SwizzleILi3ELi4ELi3EEENS4_18smem_ptr_flag_bitsILi32EEENSS_INS5_IJNSA_ILi8EEENSA_ILi32EEEEEENS5_IJS17_SC_EEEEEEEvNS4_8identityENS4_18SM100_TMA_2SM_LOADES1B_vS1C_EENS_8epilogue10collective18CollectiveEpilogueINS1F_23Sm100TmaWarpSpecializedILi4ELi2ELi16ELb1ELb0EEEJNS5_IJNSA_ILi64EEESG_SF_EEENS5_IJNSS_IS1K_SC_EENSS_INS5_IJNSA_ILi16EEESB_EEENS5_IJSC_SF_EEEEEEEEfSI_fSI_NS1F_6fusion15FusionCallbacksIS1J_NS1S_17LinearCombinationIffffLNS_15FloatRoundStyleE2EEES1L_S1R_JEEENS4_5SM1004TMEM4LOAD26SM100_TMEM_LOAD_32dp32b16xENS4_13SM90_TMA_LOADENS11_INS12_ILi2ELi4ELi3EEES15_NSS_INS5_IJS16_S1N_EEENS5_IJS1N_SC_EEEEEEENS4_39AutoVectorizingCopyWithAssumedAlignmentILi128EEENS4_14SM90_TMA_STOREES27_S29_S29_EEEvvEEEEvNT_6ParamsE:
[----:B------:R-:W1:Y:S01]  /*0000*/  LDC R1, c[0x0][0x37c] ;  /* 0x0000df00ff017b82 */ /* 0x000e620000000800 */
[----:B------:R-:W2:Y:S01]  /*0010*/  S2R R65, SR_TID.X ;  /* 0x0000000000417919 */ /* 0x000ea20000002100 */
[----:B------:R-:W3:Y:S06]  /*0020*/  LDCU.64 UR8, c[0x0][0x890] ;  /* 0x00011200ff0877ac */ /* 0x000eec0008000a00 */
[----:B------:R-:W4:Y:S01]  /*0030*/  S2UR UR61, SR_CgaCtaId ;  /* 0x00000000003d79c3 */ /* 0x000f220000008800 */
[----:B------:R-:W-:Y:S02]  /*0040*/  PRMT R26, RZ, 0x7610, R26 ;  /* 0x00007610ff1a7816 */ /* 0x000fe4000000001a */
[----:B------:R-:W-:Y:S01]  /*0050*/  ELECT P1, URZ, PT ;  /* 0x0000000000ff782f */ /* 0x000fe20003820000 */
[----:B---3--:R-:W-:-:S04]  /*0060*/  UISETP.NE.U32.AND UP0, UPT, UR8, URZ, UPT ;  /* 0x000000ff0800728c */ /* 0x008fc8000bf05070 */
[----:B------:R-:W-:Y:S02]  /*0070*/  UISETP.NE.AND.EX UP0, UPT, UR9, URZ, UPT, UP0 ;  /* 0x000000ff0900728c */ /* 0x000fe4000bf05300 */
[----:B----4-:R-:W-:Y:S02]  /*0080*/  ULOP3.LUT UR5, UR61, 0x1, URZ, 0xc0, !UPT ;  /* 0x000000013d057892 */ /* 0x010fe4000f8ec0ff */
[----:B------:R-:W-:Y:S01]  /*0090*/  ULOP3.LUT UR4, UR61, 0x1, URZ, 0x3c, !UPT ;  /* 0x000000013d047892 */ /* 0x000fe2000f8e3cff */
[----:B--2---:R-:W-:-:S03]  /*00a0*/  SHF.R.U32.HI R52, RZ, 0x5, R65 ;  /* 0x00000005ff347819 */ /* 0x004fc60000011641 */
[----:B------:R-:W-:Y:S02]  /*00b0*/  IMAD.U32 R2, RZ, RZ, UR5 ;  /* 0x00000005ff027e24 */ /* 0x000fe4000f8e00ff */
[----:B------:R-:W2:Y:S02]  /*00c0*/  SHFL.IDX PT, R0, R52, RZ, 0x1f ;  /* 0x00001fff34007589 */ /* 0x000ea400000e0000 */
[----:B--2---:R-:W-:Y:S01]  /*00d0*/  R2UR UR18, R0 ;  /* 0x00000000001272ca */ /* 0x004fe200000e0000 */
[----:B------:R-:W-:Y:S01]  /*00e0*/  IMAD.U32 R0, RZ, RZ, UR4 ;  /* 0x00000004ff007e24 */ /* 0x000fe2000f8e00ff */
[----:B-1----:R-:W-:-:S13]  /*00f0*/  BRA.U UP0, `(.L_x_0) ;  /* 0x0000000100307547 */ /* 0x002fda000b800000 */
[----:B------:R-:W1:Y:S02]  /*0100*/  LDCU.64 UR4, c[0x0][0x888] ;  /* 0x00011100ff0477ac */ /* 0x000e640008000a00 */
[----:B-1----:R-:W-:-:S04]  /*0110*/  UISETP.NE.U32.AND UP0, UPT, UR4, URZ, UPT ;  /* 0x000000ff0400728c */ /* 0x002fc8000bf05070 */
[----:B------:R-:W-:-:S09]  /*0120*/  UISETP.NE.AND.EX UP0, UPT, UR5, URZ, UPT, UP0 ;  /* 0x000000ff0500728c */ /* 0x000fd2000bf05300 */
[----:B------:R-:W-:Y:S05]  /*0130*/  BRA.U !UP0, `(.L_x_1) ;  /* 0x0000000108147547 */ /* 0x000fea000b800000 */
[----:B------:R-:W1:Y:S01]  /*0140*/  LDC.64 R4, c[0x0][0x888] ;  /* 0x00022200ff047b82 */ /* 0x000e620000000a00 */
[----:B------:R-:W1:Y:S02]  /*0150*/  LDCU.64 UR4, c[0x0][0x358] ;  /* 0x00006b00ff0477ac */ /* 0x000e640008000a00 */
[----:B-1----:R1:W5:Y:S01]  /*0160*/  LDG.E R27, desc[UR4][R4.64] ;  /* 0x00000004041b7981 */ /* 0x002362000c1e1900 */
[----:B------:R-:W-:Y:S01]  /*0170*/  HFMA2 R26, -RZ, RZ, 0, 5.9604644775390625e-08 ;  /* 0x00000001ff1a7431 */ /* 0x000fe200000001ff */
[----:B------:R-:W-:Y:S05]  /*0180*/  BRA `(.L_x_0) ;  /* 0x00000000000c7947 */ /* 0x000fea0003800000 */
.L_x_1:
[----:B------:R-:W1:Y:S01]  /*0190*/  LDCU UR4, c[0x0][0x880] ;  /* 0x00011000ff0477ac */ /* 0x000e620008000800 */
[----:B------:R-:W-:Y:S01]  /*01a0*/  HFMA2 R26, -RZ, RZ, 0, 5.9604644775390625e-08 ;  /* 0x00000001ff1a7431 */ /* 0x000fe200000001ff */
[----:B-1----:R-:W-:-:S07]  /*01b0*/  MOV R27, UR4 ;  /* 0x00000004001b7c02 */ /* 0x002fce0008000f00 */
.L_x_0:
[----:B------:R-:W2:Y:S02]  /*01c0*/  LDCU.64 UR4, c[0x0][0x8b0] ;  /* 0x00011600ff0477ac */ /* 0x000ea40008000a00 */
[----:B--2---:R-:W-:-:S04]  /*01d0*/  UISETP.NE.U32.AND UP0, UPT, UR4, URZ, UPT ;  /* 0x000000ff0400728c */ /* 0x004fc8000bf05070 */
[----:B------:R-:W-:-:S09]  /*01e0*/  UISETP.NE.AND.EX UP0, UPT, UR5, URZ, UPT, UP0 ;  /* 0x000000ff0500728c */ /* 0x000fd2000bf05300 */
[----:B------:R-:W-:Y:S05]  /*01f0*/  BRA.U UP0, `(.L_x_2) ;  /* 0x0000000100287547 */ /* 0x000fea000b800000 */
[----:B------:R-:W2:Y:S02]  /*0200*/  LDCU.64 UR4, c[0x0][0x8a8] ;  /* 0x00011500ff0477ac */ /* 0x000ea40008000a00 */
[----:B--2---:R-:W-:-:S04]  /*0210*/  UISETP.NE.U32.AND UP0, UPT, UR4, URZ, UPT ;  /* 0x000000ff0400728c */ /* 0x004fc8000bf05070 */
[----:B------:R-:W-:-:S09]  /*0220*/  UISETP.NE.AND.EX UP0, UPT, UR5, URZ, UPT, UP0 ;  /* 0x000000ff0500728c */ /* 0x000fd2000bf05300 */
[----:B------:R-:W-:Y:S05]  /*0230*/  BRA.U !UP0, `(.L_x_3) ;  /* 0x0000000108107547 */ /* 0x000fea000b800000 */
[----:B------:R-:W2:Y:S01]  /*0240*/  LDC.64 R24, c[0x0][0x8a8] ;  /* 0x00022a00ff187b82 */ /* 0x000ea20000000a00 */
[----:B------:R-:W2:Y:S02]  /*0250*/  LDCU.64 UR4, c[0x0][0x358] ;  /* 0x00006b00ff0477ac */ /* 0x000ea40008000a00 */
[----:B--2---:R2:W5:Y:S01]  /*0260*/  LDG.E R24, desc[UR4][R24.64] ;  /* 0x0000000418187981 */ /* 0x004562000c1e1900 */
[----:B------:R-:W-:Y:S05]  /*0270*/  BRA `(.L_x_2) ;  /* 0x0000000000087947 */ /* 0x000fea0003800000 */
.L_x_3:
[----:B------:R-:W2:Y:S02]  /*0280*/  LDCU UR4, c[0x0][0x8a0] ;  /* 0x00011400ff0477ac */ /* 0x000ea40008000800 */
[----:B--2---:R-:W-:Y:S02]  /*0290*/  MOV R24, UR4 ;  /* 0x0000000400187c02 */ /* 0x004fe40008000f00 */
.L_x_2:
[----:B------:R-:W-:Y:S01]  /*02a0*/  IMAD.U32 R3, RZ, RZ, UR18 ;  /* 0x00000012ff037e24 */ /* 0x000fe2000f8e00ff */
[----:B------:R-:W-:Y:S04]  /*02b0*/  BSSY.RECONVERGENT B0, `(.L_x_4) ;  /* 0x000000c000007945 */ /* 0x000fe80003800200 */
[C---:B------:R-:W-:Y:S02]  /*02c0*/  ISETP.NE.OR P2, PT, R3.reuse, 0x1, !P1 ;  /* 0x000000010300780c */ /* 0x040fe40004f45670 */
[----:B------:R-:W-:-:S11]  /*02d0*/  ISETP.NE.OR P0, PT, R3, 0x3, !P1 ;  /* 0x000000030300780c */ /* 0x000fd60004f05670 */
[----:B------:R-:W-:Y:S05]  /*02e0*/  @P2 BRA `(.L_x_5) ;  /* 0x0000000000202947 */ /* 0x000fea0003800000 */
[----:B------:R-:W3:Y:S02]  /*02f0*/  LDCU.64 UR4, c[0x0][0x348] ;  /* 0x00006900ff0477ac */ /* 0x000ee40008000a00 */
[----:B---3--:R-:W-:Y:S02]  /*0300*/  UIADD3 UR6, UP1, UPT, UR4, 0x80, URZ ;  /* 0x0000008004067890 */ /* 0x008fe4000ff3e0ff */
[----:B------:R-:W-:Y:S02]  /*0310*/  UIADD3 UR4, UP0, UPT, UR4, 0x180, URZ ;  /* 0x0000018004047890 */ /* 0x000fe4000ff1e0ff */
[----:B------:R-:W-:Y:S02]  /*0320*/  UIADD3.X UR7, UPT, UPT, URZ, UR5, URZ, UP1, !UPT ;  /* 0x00000005ff077290 */ /* 0x000fe40008ffe4ff */
[----:B------:R-:W-:-:S07]  /*0330*/  UIADD3.X UR5, UPT, UPT, URZ, UR5, URZ, UP0, !UPT ;  /* 0x00000005ff057290 */ /* 0x000fce00087fe4ff */
[----:B------:R3:W-:Y:S02]  /*0340*/  UTMACCTL.PF [UR6] ;  /* 0x00000000060079b9 */ /* 0x0007e40008040000 */
[----:B------:R3:W-:Y:S02]  /*0350*/  UTMACCTL.PF [UR4] ;  /* 0x00000000040079b9 */ /* 0x0007e40008040000 */
[----:B---3--:R-:W-:Y:S01]  /*0360*/  NOP ;  /* 0x0000000000007918 */ /* 0x008fe20000000000 */
.L_x_5:
[----:B------:R-:W-:Y:S05]  /*0370*/  BSYNC.RECONVERGENT B0 ;  /* 0x0000000000007941 */ /* 0x000fea0003800200 */
.L_x_4:
[----:B------:R-:W-:Y:S04]  /*0380*/  BSSY.RECONVERGENT B0, `(.L_x_6) ;  /* 0x000000a000007945 */ /* 0x000fe80003800200 */
        /* <DEDUP_REMOVED lines=9> */
.L_x_7:
[----:B------:R-:W-:Y:S05]  /*0420*/  BSYNC.RECONVERGENT B0 ;  /* 0x0000000000007941 */ /* 0x000fea0003800200 */
.L_x_6:
[----:B------:R-:W3:Y:S01]  /*0430*/  LDCU.64 UR4, c[0x0][0x888] ;  /* 0x00011100ff0477ac */ /* 0x000ee20008000a00 */
[----:B------:R-:W-:Y:S02]  /*0440*/  UISETP.EQ.U32.AND UP1, UPT, UR8, URZ, UPT ;  /* 0x000000ff0800728c */ /* 0x000fe4000bf22070 */
[----:B------:R-:W-:Y:S02]  /*0450*/  UPLOP3.LUT UP3, UPT, UPT, UPT, UPT, 0x80, 0x8 ;  /* 0x000000000008789c */ /* 0x000fe40003f6f070 */
[----:B---3--:R-:W-:-:S04]  /*0460*/  UISETP.NE.U32.AND UP0, UPT, UR4, URZ, UPT ;  /* 0x000000ff0400728c */ /* 0x008fc8000bf05070 */
[----:B------:R-:W-:-:S04]  /*0470*/  UISETP.NE.AND.EX UP0, UPT, UR5, URZ, UPT, UP0 ;  /* 0x000000ff0500728c */ /* 0x000fc8000bf05300 */
[----:B------:R-:W-:-:S04]  /*0480*/  UISETP.EQ.OR.EX UP2, UPT, UR9, URZ, !UP0, UP1 ;  /* 0x000000ff0900728c */ /* 0x000fc8000c742710 */
[----:B------:R-:W-:-:S06]  /*0490*/  UP2UR UR4, UPR, URZ, 0x4 ;  /* 0x00000004ff047883 */ /* 0x000fcc0008000000 */
[----:B------:R-:W-:Y:S01]  /*04a0*/  MOV R55, UR4 ;  /* 0x0000000400377c02 */ /* 0x000fe20008000f00 */
[----:B------:R-:W-:Y:S06]  /*04b0*/  BRA.U !UP2, `(.L_x_8) ;  /* 0x000000010a207547 */ /* 0x000fec000b800000 */
[----:B------:R-:W-:Y:S01]  /*04c0*/  UISETP.NE.U32.AND UP1, UPT, UR8, URZ, UPT ;  /* 0x000000ff0800728c */ /* 0x000fe2000bf25070 */
[----:B-----5:R-:W-:Y:S01]  /*04d0*/  FSETP.NEU.AND P0, PT, R27, RZ, PT ;  /* 0x000000ff1b00720b */ /* 0x020fe20003f0d000 */
[----:B------:R-:W-:Y:S02]  /*04e0*/  USEL UR4, URZ, 0xffffffff, UP0 ;  /* 0xffffffffff047887 */ /* 0x000fe40008000000 */
[----:B------:R-:W-:-:S10]  /*04f0*/  UISETP.NE.AND.EX UP1, UPT, UR9, URZ, UPT, UP1 ;  /* 0x000000ff0900728c */ /* 0x000fd4000bf25310 */
[----:B------:R-:W-:Y:S01]  /*0500*/  VOTEU.ANY UP0, P0 ;  /* 0x0000000000ff7886 */ /* 0x000fe20000000100 */
[----:B------:R-:W-:-:S04]  /*0510*/  @!UP1 USEL UR4, URZ, 0xffffffff, UP0 ;  /* 0xffffffffff049887 */ /* 0x000fc80008000000 */
[----:B------:R-:W-:-:S04]  /*0520*/  ULOP3.LUT UR4, UR4, 0x1, URZ, 0xc0, !UPT ;  /* 0x0000000104047892 */ /* 0x000fc8000f8ec0ff */
[----:B------:R-:W-:-:S11]  /*0530*/  UISETP.NE.U32.AND UP3, UPT, UR4, 0x1, UPT ;  /* 0x000000010400788c */ /* 0x000fd6000bf65070 */
.L_x_8:
[----:B------:R-:W3:Y:S01]  /*0540*/  SHFL.IDX PT, R3, R52, RZ, 0x1f ;  /* 0x00001fff34037589 */ /* 0x000ee200000e0000 */
[----:B------:R-:W-:Y:S01]  /*0550*/  R2UR UR4, R2 ;  /* 0x00000000020472ca */ /* 0x000fe200000e0000 */
[----:B------:R-:W-:-:S04]  /*0560*/  UISETP.NE.AND UP0, UPT, UR18, 0x2, UPT ;  /* 0x000000021200788c */ /* 0x000fc8000bf05270 */
[----:B------:R-:W-:-:S08]  /*0570*/  USEL UR47, URZ, 0x1, UP0 ;  /* 0x00000001ff2f7887 */ /* 0x000fd00008000000 */
[----:B------:R-:W-:-:S06]  /*0580*/  UISETP.EQ.AND UP1, UPT, UR4, URZ, !UP0 ;  /* 0x000000ff0400728c */ /* 0x000fcc000c722270 */
[----:B------:R-:W-:Y:S02]  /*0590*/  PLOP3.LUT P4, PT, P1, PT, UP1, 0x80, 0x8 ;  /* 0x000000000008781c */ /* 0x000fe40000f8f018 */
[----:B---3--:R-:W-:-:S13]  /*05a0*/  ISETP.NE.AND P0, PT, R3, RZ, PT ;  /* 0x000000ff0300720c */ /* 0x008fda0003f05270 */
[----:B------:R-:W-:Y:S05]  /*05b0*/  @P0 BRA `(.L_x_9) ;  /* 0x0000000000440947 */ /* 0x000fea0003800000 */
[----:B------:R-:W-:Y:S01]  /*05c0*/  UMOV UR4, 0x400 ;  /* 0x0000040000047882 */ /* 0x000fe20000000000 */
[----:B------:R-:W-:Y:S01]  /*05d0*/  UMOV UR8, 0x1 ;  /* 0x0000000100087882 */ /* 0x000fe20000000000 */
[----:B------:R-:W-:Y:S01]  /*05e0*/  UMOV UR6, 0x2 ;  /* 0x0000000200067882 */ /* 0x000fe20000000000 */
[----:B------:R-:W-:Y:S02]  /*05f0*/  ULEA UR4, UR61, UR4, 0x18 ;  /* 0x000000043d047291 */ /* 0x000fe4000f8ec0ff */
[----:B------:R-:W-:-:S04]  /*0600*/  UIADD3 UR8, UPT, UPT, -UR8, 0x100000, URZ ;  /* 0x0010000008087890 */ /* 0x000fc8000fffe1ff */
[----:B------:R-:W-:Y:S02]  /*0610*/  USHF.L.U32 UR9, UR8, 0xb, URZ ;  /* 0x0000000b08097899 */ /* 0x000fe400080006ff */
[----:B------:R-:W-:Y:S02]  /*0620*/  USHF.L.U32 UR8, UR8, 0x1, URZ ;  /* 0x0000000108087899 */ /* 0x000fe400080006ff */
[----:B------:R-:W-:-:S04]  /*0630*/  UIADD3 UR6, UPT, UPT, -UR6, 0x100000, URZ ;  /* 0x0010000006067890 */ /* 0x000fc8000fffe1ff */
[----:B------:R-:W-:Y:S02]  /*0640*/  USHF.L.U32 UR7, UR6, 0xb, URZ ;  /* 0x0000000b06077899 */ /* 0x000fe400080006ff */
[----:B------:R-:W-:Y:S01]  /*0650*/  USHF.L.U32 UR6, UR6, 0x1, URZ ;  /* 0x0000000106067899 */ /* 0x000fe200080006ff */
[----:B------:R-:W-:Y:S01]  /*0660*/  ELECT P0, URZ, PT ;  /* 0x0000000000ff782f */ /* 0x000fe20003800000 */
[----:B------:R-:W3:Y:S02]  /*0670*/  FENCE.VIEW.ASYNC.S ;  /* 0x00000000000073c6 */ /* 0x000ee40000000000 */
[----:B---3--:R3:W4:Y:S08]  /*0680*/  SYNCS.EXCH.64 URZ, [UR4], UR8 ;  /* 0x0000000804ff75b2 */ /* 0x0087300008000100 */
[----:B------:R3:W1:Y:S01]  /*0690*/  SYNCS.EXCH.64 URZ, [UR4+0x10], UR6 ;  /* 0x0000100604ff75b2 */ /* 0x0006620008000100 */
[----:B------:R3:W1:Y:S01]  /*06a0*/  SYNCS.EXCH.64 URZ, [UR4+0x8], UR8 ;  /* 0x0000080804ff75b2 */ /* 0x0006620008000100 */
[----:B------:R3:W1:Y:S01]  /*06b0*/  SYNCS.EXCH.64 URZ, [UR4+0x18], UR6 ;  /* 0x0000180604ff75b2 */ /* 0x0006620008000100 */
[----:B------:R-:W-:Y:S01]  /*06c0*/  NOP ;  /* 0x0000000000007918 */ /* 0x000fe20000000000 */
.L_x_9:
[----:B------:R-:W2:Y:S01]  /*06d0*/  SHFL.IDX PT, R3, R52, RZ, 0x1f ;  /* 0x00001fff34037589 */ /* 0x000ea200000e0000 */
[----:B------:R-:W-:Y:S01]  /*06e0*/  NOP ;  /* 0x0000000000007918 */ /* 0x000fe20000000000 */
[----:B--2---:R-:W-:-:S13]  /*06f0*/  ISETP.NE.AND P0, PT, R3, 0x1, PT ;  /* 0x000000010300780c */ /* 0x004fda0003f05270 */
[----:B------:R-:W-:Y:S05]  /*0700*/  @P0 BRA `(.L_x_10) ;  /* 0x0000000000540947 */ /* 0x000fea0003800000 */
[----:B---3--:R-:W-:Y:S01]  /*0710*/  UMOV UR4, 0x400 ;  /* 0x0000040000047882 */ /* 0x008fe20000000000 */
        /* <DEDUP_REMOVED lines=10> */
[----:B------:R-:W2:Y:S02]  /*07c0*/  FENCE.VIEW.ASYNC.S ;  /* 0x00000000000073c6 */ /* 0x000ea40000000000 */
[----:B--2---:R2:W3:Y:S08]  /*07d0*/  SYNCS.EXCH.64 URZ, [UR4+0x20], UR8 ;  /* 0x0000200804ff75b2 */ /* 0x0044f00008000100 */
[----:B------:R2:W1:Y:S01]  /*07e0*/  SYNCS.EXCH.64 URZ, [UR4+0x40], UR6 ;  /* 0x0000400604ff75b2 */ /* 0x0004620008000100 */
[----:B------:R2:W1:Y:S01]  /*07f0*/  SYNCS.EXCH.64 URZ, [UR4+0x28], UR8 ;  /* 0x0000280804ff75b2 */ /* 0x0004620008000100 */
[----:B------:R2:W1:Y:S01]  /*0800*/  SYNCS.EXCH.64 URZ, [UR4+0x48], UR6 ;  /* 0x0000480604ff75b2 */ /* 0x0004620008000100 */
[----:B------:R2:W1:Y:S01]  /*0810*/  SYNCS.EXCH.64 URZ, [UR4+0x30], UR8 ;  /* 0x0000300804ff75b2 */ /* 0x0004620008000100 */
[----:B------:R2:W1:Y:S01]  /*0820*/  SYNCS.EXCH.64 URZ, [UR4+0x50], UR6 ;  /* 0x0000500604ff75b2 */ /* 0x0004620008000100 */
[----:B------:R2:W1:Y:S01]  /*0830*/  SYNCS.EXCH.64 URZ, [UR4+0x38], UR8 ;  /* 0x0000380804ff75b2 */ /* 0x0004620008000100 */
[----:B------:R2:W1:Y:S01]  /*0840*/  SYNCS.EXCH.64 URZ, [UR4+0x58], UR6 ;  /* 0x0000580604ff75b2 */ /* 0x0004620008000100 */
[----:B------:R-:W-:Y:S01]  /*0850*/  NOP ;  /* 0x0000000000007918 */ /* 0x000fe20000000000 */
.L_x_10:
[----:B------:R-:W4:Y:S01]  /*0860*/  SHFL.IDX PT, R3, R52, RZ, 0x1f ;  /* 0x00001fff34037589 */ /* 0x000f2200000e0000 */
[----:B------:R-:W-:Y:S01]  /*0870*/  NOP ;  /* 0x0000000000007918 */ /* 0x000fe20000000000 */
[----:B----4-:R-:W-:-:S13]  /*0880*/  ISETP.NE.AND P0, PT, R3, 0x3, PT ;  /* 0x000000030300780c */ /* 0x010fda0003f05270 */
[----:B------:R-:W-:Y:S05]  /*0890*/  @P0 BRA `(.L_x_11) ;  /* 0x00000000002c0947 */ /* 0x000fea0003800000 */
[----:B--23--:R-:W-:Y:S01]  /*08a0*/  UMOV UR6, 0x400 ;  /* 0x0000040000067882 */ /* 0x00cfe20000000000 */
[----:B------:R-:W-:Y:S01]  /*08b0*/  UMOV UR4, 0x20 ;  /* 0x0000002000047882 */ /* 0x000fe20000000000 */
[----:B------:R-:W-:Y:S02]  /*08c0*/  ULEA UR6, UR61, UR6, 0x18 ;  /* 0x000000063d067291 */ /* 0x000fe4000f8ec0ff */
[----:B------:R-:W-:-:S04]  /*08d0*/  UIADD3 UR4, UPT, UPT, -UR4, 0x100000, URZ ;  /* 0x0010000004047890 */ /* 0x000fc8000fffe1ff */
[----:B------:R-:W-:Y:S02]  /*08e0*/  USHF.L.U32 UR5, UR4, 0xb, URZ ;  /* 0x0000000b04057899 */ /* 0x000fe400080006ff */
[----:B------:R-:W-:Y:S01]  /*08f0*/  USHF.L.U32 UR4, UR4, 0x1, URZ ;  /* 0x0000000104047899 */ /* 0x000fe200080006ff */
[----:B------:R-:W-:Y:S01]  /*0900*/  ELECT P0, URZ, PT ;  /* 0x0000000000ff782f */ /* 0x000fe20003800000 */
[----:B------:R-:W2:Y:S10]  /*0910*/  FENCE.VIEW.ASYNC.S ;  /* 0x00000000000073c6 */ /* 0x000eb40000000000 */
[----:B--2---:R4:W2:Y:S01]  /*0920*/  SYNCS.EXCH.64 URZ, [UR6+0x60], UR4 ;  /* 0x0000600406ff75b2 */ /* 0x0048a20008000100 */
[----:B------:R4:W3:Y:S02]  /*0930*/  SYNCS.EXCH.64 URZ, [UR6+0x68], UR4 ;  /* 0x0000680406ff75b2 */ /* 0x0008e40008000100 */
[----:B----4-:R-:W-:Y:S01]  /*0940*/  NOP ;  /* 0x0000000000007918 */ /* 0x010fe20000000000 */
.L_x_11:
[----:B------:R-:W4:Y:S01]  /*0950*/  SHFL.IDX PT, R3, R52, RZ, 0x1f ;  /* 0x00001fff34037589 */ /* 0x000f2200000e0000 */
[----:B------:R-:W-:Y:S01]  /*0960*/  NOP ;  /* 0x0000000000007918 */ /* 0x000fe20000000000 */
[----:B----4-:R-:W-:-:S13]  /*0970*/  ISETP.NE.AND P0, PT, R3, 0x4, PT ;  /* 0x000000040300780c */ /* 0x010fda0003f05270 */
[----:B------:R-:W-:Y:S05]  /*0980*/  @P0 BRA `(.L_x_12) ;  /* 0x0000000000480947 */ /* 0x000fea0003800000 */
[----:B--23--:R-:W-:Y:S01]  /*0990*/  UMOV UR4, 0x3a0 ;  /* 0x000003a000047882 */ /* 0x00cfe20000000000 */
[----:B------:R-:W-:Y:S01]  /*09a0*/  UMOV UR6, 0x400 ;  /* 0x0000040000067882 */ /* 0x000fe20000000000 */
[----:B------:R-:W-:Y:S01]  /*09b0*/  USEL UR4, UR4, 0x320, UP3 ;  /* 0x0000032004047887 */ /* 0x000fe20009800000 */
        /* <DEDUP_REMOVED lines=10> */
[----:B--2---:R4:W2:Y:S08]  /*0a60*/  SYNCS.EXCH.64 URZ, [UR6+0x70], UR8 ;  /* 0x0000700806ff75b2 */ /* 0x0048b00008000100 */
[----:B------:R4:W3:Y:S01]  /*0a70*/  SYNCS.EXCH.64 URZ, [UR6+0x80], UR4 ;  /* 0x0000800406ff75b2 */ /* 0x0008e20008000100 */
[----:B------:R4:W1:Y:S01]  /*0a80*/  SYNCS.EXCH.64 URZ, [UR6+0x78], UR8 ;  /* 0x0000780806ff75b2 */ /* 0x0008620008000100 */
[----:B------:R4:W1:Y:S02]  /*0a90*/  SYNCS.EXCH.64 URZ, [UR6+0x88], UR4 ;  /* 0x0000880406ff75b2 */ /* 0x0008640008000100 */
[----:B----4-:R-:W-:Y:S01]  /*0aa0*/  NOP ;  /* 0x0000000000007918 */ /* 0x010fe20000000000 */
.L_x_12:
[----:B------:R-:W4:Y:S01]  /*0ab0*/  SHFL.IDX PT, R3, R52, RZ, 0x1f ;  /* 0x00001fff34037589 */ /* 0x000f2200000e0000 */
[----:B------:R-:W-:Y:S01]  /*0ac0*/  NOP ;  /* 0x0000000000007918 */ /* 0x000fe20000000000 */
[----:B----4-:R-:W-:-:S13]  /*0ad0*/  ISETP.NE.AND P0, PT, R3, 0x5, PT ;  /* 0x000000050300780c */ /* 0x010fda0003f05270 */
[----:B------:R-:W-:Y:S05]  /*0ae0*/  @P0 BRA `(.L_x_13) ;  /* 0x0000000000540947 */ /* 0x000fea0003800000 */
[----:B--23--:R-:W-:Y:S01]  /*0af0*/  UMOV UR4, 0x400 ;  /* 0x0000040000047882 */ /* 0x00cfe20000000000 */
        /* <DEDUP_REMOVED lines=14> */
[----:B------:R4:W1:Y:S01]  /*0be0*/  SYNCS.EXCH.64 URZ, [UR4+0xb8], UR8 ;  /* 0x0000b80804ff75b2 */ /* 0x0008620008000100 */
[----:B------:R4:W1:Y:S01]  /*0bf0*/  SYNCS.EXCH.64 URZ, [UR4+0xa0], UR6 ;  /* 0x0000a00604ff75b2 */ /* 0x0008620008000100 */
[----:B------:R4:W1:Y:S01]  /*0c00*/  SYNCS.EXCH.64 URZ, [UR4+0xc0], UR8 ;  /* 0x0000c00804ff75b2 */ /* 0x0008620008000100 */
[----:B------:R4:W1:Y:S01]  /*0c10*/  SYNCS.EXCH.64 URZ, [UR4+0xa8], UR6 ;  /* 0x0000a80604ff75b2 */ /* 0x0008620008000100 */
[----:B------:R4:W1:Y:S02]  /*0c20*/  SYNCS.EXCH.64 URZ, [UR4+0xc8], UR8 ;  /* 0x0000c80804ff75b2 */ /* 0x0008640008000100 */
[----:B----4-:R-:W-:Y:S01]  /*0c30*/  NOP ;  /* 0x0000000000007918 */ /* 0x010fe20000000000 */
.L_x_13:
[----:B------:R-:W4:Y:S01]  /*0c40*/  SHFL.IDX PT, R3, R52, RZ, 0x1f ;  /* 0x00001fff34037589 */ /* 0x000f2200000e0000 */
[----:B------:R-:W-:Y:S01]  /*0c50*/  ISETP.NE.OR P1, PT, RZ, UR18, !P1 ;  /* 0x00000012ff007c0c */ /* 0x000fe2000cf25670 */
        /* <DEDUP_REMOVED lines=12> */
[----:B------:R4:W3:Y:S01]  /*0d20*/  SYNCS.EXCH.64 URZ, [UR4+0xe0], UR6 ;  /* 0x0000e00604ff75b2 */ /* 0x0008e20008000100 */
[----:B------:R4:W1:Y:S01]  /*0d30*/  SYNCS.EXCH.64 URZ, [UR4+0xd8], UR6 ;  /* 0x0000d80604ff75b2 */ /* 0x0008620008000100 */
[----:B------:R4:W1:Y:S02]  /*0d40*/  SYNCS.EXCH.64 URZ, [UR4+0xe8], UR6 ;  /* 0x0000e80604ff75b2 */ /* 0x0008640008000100 */
[----:B----4-:R-:W-:Y:S01]  /*0d50*/  NOP ;  /* 0x0000000000007918 */ /* 0x010fe20000000000 */
.L_x_14:
[----:B------:R-:W-:Y:S01]  /*0d60*/  VOTEU.ALL UP0, P1 ;  /* 0x0000000000ff7886 */ /* 0x000fe20000800000 */
[----:B--23--:R-:W-:Y:S01]  /*0d70*/  UMOV UR4, 0x20 ;  /* 0x0000002000047882 */ /* 0x00cfe20000000000 */
[----:B------:R-:W2:Y:S01]  /*0d80*/  LDCU UR7, c[0x0][0x36c] ;  /* 0x00006d80ff0777ac */ /* 0x000ea20008000800 */
[----:B------:R-:W-:Y:S01]  /*0d90*/  NOP ;  /* 0x0000000000007918 */ /* 0x000fe20000000000 */
[----:B-1----:R-:W-:Y:S01]  /*0da0*/  LOP3.LUT R5, R65, 0x1f, RZ, 0xc0, !PT ;  /* 0x0000001f41057812 */ /* 0x002fe200078ec0ff */
[----:B------:R-:W-:Y:S01]  /*0db0*/  @!UP0 UMOV UR6, 0x400 ;  /* 0x0000040000068882 */ /* 0x000fe20000000000 */
[----:B------:R-:W-:-:S04]  /*0dc0*/  @!UP0 UIADD3 UR4, UPT, UPT, -UR4, 0x100000, URZ ;  /* 0x0010000004048890 */ /* 0x000fc8000fffe1ff */
[----:B------:R-:W-:Y:S02]  /*0dd0*/  @!UP0 USHF.L.U32 UR5, UR4, 0xb, URZ ;  /* 0x0000000b04058899 */ /* 0x000fe400080006ff */
[----:B------:R-:W-:Y:S02]  /*0de0*/  @!UP0 USHF.L.U32 UR4, UR4, 0x1, URZ ;  /* 0x0000000104048899 */ /* 0x000fe400080006ff */
[----:B------:R-:W-:Y:S01]  /*0df0*/  @!UP0 ULEA UR6, UR61, UR6, 0x18 ;  /* 0x000000063d068291 */ /* 0x000fe2000f8ec0ff */
[----:B------:R-:W-:Y:S01]  /*0e00*/  VOTEU.ALL UP0, P1 ;  /* 0x0000000000ff7886 */ /* 0x000fe20000800000 */
[----:B------:R-:W-:Y:S02]  /*0e10*/  UISETP.NE.AND UP4, UPT, UR18, URZ, UPT ;  /* 0x000000ff1200728c */ /* 0x000fe4000bf85270 */
[----:B--2---:R-:W-:Y:S01]  /*0e20*/  UISETP.EQ.U32.AND UP5, UPT, UR7, 0x1, UPT ;  /* 0x000000010700788c */ /* 0x004fe2000bfa2070 */
[----:B------:R-:W1:Y:S07]  /*0e30*/  FENCE.VIEW.ASYNC.S ;  /* 0x00000000000073c6 */ /* 0x000e6e0000000000 */
[----:B-1----:R1:W2:Y:S01]  /*0e40*/  @!UP0 SYNCS.EXCH.64 URZ, [UR6+0xf0], UR4 ;  /* 0x0000f00406ff85b2 */ /* 0x0022a20008000100 */
[----:B------:R-:W-:Y:S05]  /*0e50*/  BRA.U !UP5, `(.L_x_15) ;  /* 0x000000010d087547 */ /* 0x000fea000b800000 */
[----:B--2---:R-:W-:Y:S01]  /*0e60*/  UCGABAR_ARV ;  /* 0x00000000000079c7 */ /* 0x004fe20008000000 */
[----:B------:R-:W-:Y:S05]  /*0e70*/  BRA `(.L_x_16) ;  /* 0x0000000000047947 */ /* 0x000fea0003800000 */
.L_x_15:
[----:B--2---:R-:W-:Y:S01]  /*0e80*/  NOP ;  /* 0x0000000000007918 */ /* 0x004fe20000000000 */
.L_x_16:
[----:B------:R-:W2:Y:S01]  /*0e90*/  S2UR UR24, SR_CTAID.X ;  /* 0x00000000001879c3 */ /* 0x000ea20000002500 */
[----:B------:R-:W-:-:S05]  /*0ea0*/  CS2R.32 R54, SR_CgaSize ;  /* 0x0000000000367805 */ /* 0x000fca0000008a00 */
[----:B------:R-:W-:-:S05]  /*0eb0*/  IMAD R54, R54, -0xa0, RZ ;  /* 0xffffff6036367824 */ /* 0x000fca00078e02ff */
[----:B-1----:R-:W-:-:S14]  /*0ec0*/  R2UR UR5, R54 ;  /* 0x00000000360572ca */ /* 0x002fdc00000e0000 */
[----:B------:R-:W1:Y:S01]  /*0ed0*/  LDCU UR5, c[0x0][UR5+0x2b0] ;  /* 0x00005600050577ac */ /* 0x000e620008000800 */
[----:B------:R-:W-:Y:S02]  /*0ee0*/  R2UR UR10, R2 ;  /* 0x00000000020a72ca */ /* 0x000fe400000e0000 */
[----:B------:R-:W-:-:S05]  /*0ef0*/  CS2R.32 R54, SR_CgaSize ;  /* 0x0000000000367805 */ /* 0x000fca0000008a00 */
[----:B------:R-:W-:-:S05]  /*0f00*/  IMAD R54, R54, -0xa0, RZ ;  /* 0xffffff6036367824 */ /* 0x000fca00078e02ff */
[----:B------:R-:W-:-:S14]  /*0f10*/  R2UR UR4, R54 ;  /* 0x00000000360472ca */ /* 0x000fdc00000e0000 */
[----:B------:R-:W3:Y:S01]  /*0f20*/  LDCU UR4, c[0x0][UR4+0x2b4] ;  /* 0x00005680040477ac */ /* 0x000ee20008000800 */
[----:B------:R-:W4:Y:S01]  /*0f30*/  S2UR UR7, SR_CTAID.Y ;  /* 0x00000000000779c3 */ /* 0x000f220000002600 */
[----:B------:R-:W-:-:S05]  /*0f40*/  CS2R.32 R54, SR_CgaSize ;  /* 0x0000000000367805 */ /* 0x000fca0000008a00 */
[----:B------:R-:W-:-:S05]  /*0f50*/  IMAD R54, R54, -0xa0, RZ ;  /* 0xffffff6036367824 */ /* 0x000fca00078e02ff */
[----:B------:R-:W-:-:S14]  /*0f60*/  R2UR UR8, R54 ;  /* 0x00000000360872ca */ /* 0x000fdc00000e0000 */
[----:B------:R-:W3:Y:S01]  /*0f70*/  LDCU UR8, c[0x0][UR8+0x2a0] ;  /* 0x00005400080877ac */ /* 0x000ee20008000800 */
[----:B------:R-:W-:-:S05]  /*0f80*/  CS2R.32 R54, SR_CgaSize ;  /* 0x0000000000367805 */ /* 0x000fca0000008a00 */
[----:B------:R-:W-:-:S05]  /*0f90*/  IMAD R54, R54, -0xa0, RZ ;  /* 0xffffff6036367824 */ /* 0x000fca00078e02ff */
[----:B------:R-:W-:-:S14]  /*0fa0*/  R2UR UR9, R54 ;  /* 0x00000000360972ca */ /* 0x000fdc00000e0000 */
[----:B------:R-:W3:Y:S01]  /*0fb0*/  LDCU UR9, c[0x0][UR9+0x2a4] ;  /* 0x00005480090977ac */ /* 0x000ee20008000800 */
[----:B------:R-:W3:Y:S01]  /*0fc0*/  S2UR UR60, SR_CTAID.Z ;  /* 0x00000000003c79c3 */ /* 0x000ee20000002700 */
[----:B------:R-:W-:Y:S01]  /*0fd0*/  UISETP.GT.U32.AND UP0, UPT, UR10, 0xffff, UPT ;  /* 0x0000ffff0a00788c */ /* 0x000fe2000bf04070 */
[----:B------:R-:W3:Y:S01]  /*0fe0*/  LDCU UR19, c[0x0][0xb24] ;  /* 0x00016480ff1377ac */ /* 0x000ee20008000800 */
[----:B------:R-:W-:Y:S01]  /*0ff0*/  USHF.L.U32 UR31, UR61, 0x9, URZ ;  /* 0x000000093d1f7899 */ /* 0x000fe200080006ff */
[----:B--2---:R-:W-:Y:S01]  /*1000*/  I2FP.F32.U32 R4, UR24 ;  /* 0x0000001800047c45 */ /* 0x004fe20008201000 */
[----:B------:R-:W-:Y:S01]  /*1010*/  UMOV UR28, 0x5 ;  /* 0x00000005001c7882 */ /* 0x000fe20000000000 */
[----:B------:R-:W2:Y:S03]  /*1020*/  LDCU UR39, c[0x0][0xb24] ;  /* 0x00016480ff2777ac */ /* 0x000ea60008000800 */
[----:B-1----:R-:W-:Y:S01]  /*1030*/  FMUL R4, R4, UR5 ;  /* 0x0000000504047c20 */ /* 0x002fe20008400000 */
[----:B------:R-:W-:Y:S01]  /*1040*/  USEL UR5, UR10, 0xffff, !UP0 ;  /* 0x0000ffff0a057887 */ /* 0x000fe2000c000000 */
[----:B----4-:R-:W-:Y:S01]  /*1050*/  I2FP.F32.U32 R3, UR7 ;  /* 0x0000000700037c45 */ /* 0x010fe20008201000 */
[----:B------:R-:W1:Y:S03]  /*1060*/  LDCU UR26, c[0x0][0xb30] ;  /* 0x00016600ff1a77ac */ /* 0x000e660008000800 */
[----:B------:R-:W4:Y:S01]  /*1070*/  F2I.U32.TRUNC.NTZ R4, R4 ;  /* 0x0000000400047305 */ /* 0x000f22000020f000 */
[----:B---3--:R-:W-:Y:S01]  /*1080*/  FMUL R3, R3, UR4 ;  /* 0x0000000403037c20 */ /* 0x008fe20008400000 */
[----:B------:R-:W-:-:S02]  /*1090*/  ULOP3.LUT UR30, UR5, 0xffff, URZ, 0xc0, !UPT ;  /* 0x0000ffff051e7892 */ /* 0x000fc4000f8ec0ff */
[----:B------:R-:W-:Y:S01]  /*10a0*/  UISETP.GE.AND UP2, UPT, UR19, 0x1, UPT ;  /* 0x000000011300788c */ /* 0x000fe2000bf46270 */
[----:B------:R-:W-:-:S03]  /*10b0*/  UMOV UR27, UR7 ;  /* 0x00000007001b7c82 */ /* 0x000fc60008000000 */
[----:B------:R-:W3:Y:S01]  /*10c0*/  F2I.U32.TRUNC.NTZ R3, R3 ;  /* 0x0000000300037305 */ /* 0x000ee2000020f000 */
[----:B------:R-:W-:Y:S01]  /*10d0*/  UMOV UR20, UR24 ;  /* 0x0000001800147c82 */ /* 0x000fe20008000000 */
[----:B----4-:R-:W-:Y:S02]  /*10e0*/  R2UR UR4, R4 ;  /* 0x00000000040472ca */ /* 0x010fe400000e0000 */
[----:B------:R-:W-:Y:S02]  /*10f0*/  PRMT R4, RZ, 0x7610, R4 ;  /* 0x00007610ff047816 */ /* 0x000fe40000000004 */
[----:B---3--:R-:W-:Y:S02]  /*1100*/  R2UR UR6, R3 ;  /* 0x00000000030672ca */ /* 0x008fe400000e0000 */
[----:B------:R-:W-:-:S07]  /*1110*/  PRMT R3, RZ, 0x7610, R3 ;  /* 0x00007610ff037816 */ /* 0x000fce0000000003 */
[----:B------:R-:W-:-:S04]  /*1120*/  UIADD3 UR5, UPT, UPT, -UR4, URZ, URZ ;  /* 0x000000ff04057290 */ /* 0x000fc8000fffe1ff */
[----:B------:R-:W-:Y:S02]  /*1130*/  UIMAD UR5, UR8, UR5, UR24 ;  /* 0x00000005080572a4 */ /* 0x000fe4000f8e0218 */
[----:B------:R-:W-:-:S04]  /*1140*/  UIADD3 UR4, UPT, UPT, -UR6, URZ, URZ ;  /* 0x000000ff06047290 */ /* 0x000fc8000fffe1ff */
[----:B------:R-:W-:Y:S01]  /*1150*/  IMAD.U32 R54, RZ, RZ, UR5 ;  /* 0x00000005ff367e24 */ /* 0x000fe2000f8e00ff */
[----:B------:R-:W-:-:S06]  /*1160*/  UIMAD UR4, UR9, UR4, UR7 ;  /* 0x00000004090472a4 */ /* 0x000fcc000f8e0207 */
[----:B------:R-:W-:Y:S01]  /*1170*/  IMAD.U32 R53, RZ, RZ, UR4 ;  /* 0x00000004ff357e24 */ /* 0x000fe2000f8e00ff */
[----:B-12---:R-:W-:Y:S06]  /*1180*/  BRA.U UP4, `(.L_x_17) ;  /* 0x0000000104447547 */ /* 0x006fec000b800000 */
[----:B------:R-:W-:Y:S02]  /*1190*/  R2UR UR4, R54 ;  /* 0x00000000360472ca */ /* 0x000fe400000e0000 */
[----:B------:R-:W-:-:S11]  /*11a0*/  R2UR UR8, R53 ;  /* 0x00000000350872ca */ /* 0x000fd600000e0000 */
[----:B------:R-:W-:Y:S02]  /*11b0*/  UISETP.GT.U32.AND UP0, UPT, UR4, 0x1, UPT ;  /* 0x000000010400788c */ /* 0x000fe4000bf04070 */
[----:B------:R-:W-:Y:S02]  /*11c0*/  ULOP3.LUT UR4, UR4, 0xfffffffe, URZ, 0xc0, !UPT ;  /* 0xfffffffe04047892 */ /* 0x000fe4000f8ec0ff */
[----:B------:R-:W-:Y:S02]  /*11d0*/  UISETP.NE.AND UP1, UPT, UR8, URZ, UP0 ;  /* 0x000000ff0800728c */ /* 0x000fe40008725270 */
[----:B------:R-:W-:Y:S02]  /*11e0*/  UISETP.NE.AND UP0, UPT, UR8, 0x1, UP0 ;  /* 0x000000010800788c */ /* 0x000fe40008705270 */
[----:B------:R-:W-:Y:S02]  /*11f0*/  USEL UR7, URZ, 0x1, UP1 ;  /* 0x00000001ff077887 */ /* 0x000fe40008800000 */
[----:B------:R-:W-:-:S02]  /*1200*/  USEL UR6, URZ, 0x4, UP0 ;  /* 0x00000004ff067887 */ /* 0x000fc40008000000 */
[----:B------:R-:W-:Y:S02]  /*1210*/  USEL UR5, URZ, 0x2, UP1 ;  /* 0x00000002ff057887 */ /* 0x000fe40008800000 */
[----:B------:R-:W-:Y:S02]  /*1220*/  ULEA UR4, UR8, UR4, 0x1 ;  /* 0x0000000408047291 */ /* 0x000fe4000f8e08ff */
[----:B------:R-:W-:Y:S02]  /*1230*/  USEL UR8, URZ, 0x8, UP0 ;  /* 0x00000008ff087887 */ /* 0x000fe40008000000 */
[----:B------:R-:W-:-:S03]  /*1240*/  UIADD3 UR5, UPT, UPT, UR5, UR6, UR7 ;  /* 0x0000000605057290 */ /* 0x000fc6000fffe007 */
[----:B------:R-:W-:Y:S01]  /*1250*/  UMOV UR6, 0x3 ;  /* 0x0000000300067882 */ /* 0x000fe20000000000 */
[----:B------:R-:W-:Y:S02]  /*1260*/  UIADD3 UR5, UPT, UPT, UR5, UR8, URZ ;  /* 0x0000000805057290 */ /* 0x000fe4000fffe0ff */
[----:B------:R-:W-:-:S04]  /*1270*/  USHF.L.U32 UR4, UR6, UR4, URZ ;  /* 0x0000000406047299 */ /* 0x000fc800080006ff */
[----:B------:R-:W-:Y:S02]  /*1280*/  IMAD.U32 R4, RZ, RZ, UR5 ;  /* 0x00000005ff047e24 */ /* 0x000fe4000f8e00ff */
[----:B------:R-:W-:Y:S02]  /*1290*/  IMAD.U32 R3, RZ, RZ, UR4 ;  /* 0x00000004ff037e24 */ /* 0x000fe4000f8e00ff */
.L_x_17:
[----:B------:R-:W-:Y:S05]  /*12a0*/  BRA.U !UP2, `(.L_x_18) ;  /* 0x000000010ad47547 */ /* 0x000fea000b800000 */
[----:B------:R-:W1:Y:S01]  /*12b0*/  LDCU.128 UR20, c[0x0][0xb10] ;  /* 0x00016200ff1477ac */ /* 0x000e620008000c00 */
[----:B------:R-:W2:Y:S01]  /*12c0*/  LDCU UR6, c[0x0][0x370] ;  /* 0x00006e00ff0677ac */ /* 0x000ea20008000800 */
[----:B------:R-:W3:Y:S01]  /*12d0*/  LDCU UR5, c[0x0][0x374] ;  /* 0x00006e80ff0577ac */ /* 0x000ee20008000800 */
[----:B------:R-:W4:Y:S01]  /*12e0*/  LDCU UR25, c[0x0][0xb0c] ;  /* 0x00016180ff1977ac */ /* 0x000f220008000800 */
[----:B------:R-:W4:Y:S01]  /*12f0*/  LDCU UR4, c[0x0][0xb20] ;  /* 0x00016400ff0477ac */ /* 0x000f220008000800 */
[----:B------:R-:W4:Y:S01]  /*1300*/  LDCU.64 UR8, c[0x0][0xb28] ;  /* 0x00016500ff0877ac */ /* 0x000f220008000a00 */
[----:B-1----:R-:W-:Y:S02]  /*1310*/  UISETP.NE.AND UP0, UPT, UR22, 0x1, UPT ;  /* 0x000000011600788c */ /* 0x002fe4000bf05270 */
[----:B---3--:R-:W-:Y:S02]  /*1320*/  UIMAD.WIDE.U32 UR10, UR5, UR23, URZ ;  /* 0x00000017050a72a5 */ /* 0x008fe4000f8e00ff */
[----:B--2---:R-:W-:-:S02]  /*1330*/  UIMAD.WIDE.U32 UR12, UR6, UR20, URZ ;  /* 0x00000014060c72a5 */ /* 0x004fc4000f8e00ff */
[----:B----4-:R-:W-:Y:S02]  /*1340*/  UISETP.NE.AND UP1, UPT, UR25, 0x1, UPT ;  /* 0x000000011900788c */ /* 0x010fe4000bf25270 */
[----:B------:R-:W-:Y:S01]  /*1350*/  UISETP.NE.AND UP2, UPT, UR19, 0x1, UPT ;  /* 0x000000011300788c */ /* 0x000fe2000bf45270 */
[----:B------:R-:W-:Y:S02]  /*1360*/  UMOV UR10, UR11 ;  /* 0x0000000b000a7c82 */ /* 0x000fe40008000000 */
[----:B------:R-:W-:Y:S01]  /*1370*/  UMOV UR12, UR13 ;  /* 0x0000000d000c7c82 */ /* 0x000fe20008000000 */
[----:B------:R-:W-:Y:S02]  /*1380*/  @UP0 USHF.R.U32.HI UR5, URZ, UR4, UR10 ;  /* 0x00000004ff050299 */ /* 0x000fe4000801160a */
[----:B------:R-:W-:Y:S02]  /*1390*/  UIMAD.WIDE.U32 UR16, UR27, UR23, URZ ;  /* 0x000000171b1072a5 */ /* 0x000fe4000f8e00ff */
[----:B------:R-:W-:-:S02]  /*13a0*/  UIMAD.WIDE.U32 UR10, UR5, UR8, URZ ;  /* 0x00000008050a72a5 */ /* 0x000fc4000f8e00ff */
[----:B------:R-:W-:Y:S02]  /*13b0*/  @UP1 USHF.R.U32.HI UR6, URZ, UR21, UR12 ;  /* 0x00000015ff061299 */ /* 0x000fe4000801160c */
[----:B------:R-:W-:Y:S02]  /*13c0*/  UIMAD.WIDE.U32 UR14, UR24, UR20, URZ ;  /* 0x00000014180e72a5 */ /* 0x000fe4000f8e00ff */
[----:B------:R-:W-:Y:S01]  /*13d0*/  UIMAD.WIDE.U32 UR12, UR6, UR8, URZ ;  /* 0x00000008060c72a5 */ /* 0x000fe2000f8e00ff */
[----:B------:R-:W-:Y:S01]  /*13e0*/  UMOV UR16, UR17 ;  /* 0x0000001100107c82 */ /* 0x000fe20008000000 */
[----:B------:R-:W-:Y:S01]  /*13f0*/  UMOV UR10, UR11 ;  /* 0x0000000b000a7c82 */ /* 0x000fe20008000000 */
[----:B------:R-:W-:Y:S02]  /*1400*/  USHF.R.U32.HI UR16, URZ, UR4, UR16 ;  /* 0x00000004ff107299 */ /* 0x000fe40008011610 */
[----:B------:R-:W-:Y:S02]  /*1410*/  @UP2 USHF.R.U32.HI UR5, URZ, UR9, UR10 ;  /* 0x00000009ff052299 */ /* 0x000fe4000801160a */
[----:B------:R-:W-:Y:S01]  /*1420*/  UMOV UR7, UR13 ;  /* 0x0000000d00077c82 */ /* 0x000fe20008000000 */
[----:B------:R-:W-:Y:S01]  /*1430*/  UMOV UR14, UR15 ;  /* 0x0000000f000e7c82 */ /* 0x000fe20008000000 */
[----:B------:R-:W-:-:S02]  /*1440*/  @UP2 USHF.R.U32.HI UR6, URZ, UR9, UR7 ;  /* 0x00000009ff062299 */ /* 0x000fc40008011607 */
[----:B------:R-:W-:Y:S02]  /*1450*/  USHF.R.U32.HI UR14, URZ, UR21, UR14 ;  /* 0x00000015ff0e7299 */ /* 0x000fe4000801160e */
[----:B------:R-:W-:Y:S02]  /*1460*/  USEL UR4, UR27, UR16, !UP0 ;  /* 0x000000101b047287 */ /* 0x000fe4000c000000 */
[----:B------:R-:W-:Y:S02]  /*1470*/  UIMAD UR7, UR5, UR19, URZ ;  /* 0x00000013050772a4 */ /* 0x000fe4000f8e02ff */
[----:B------:R-:W-:Y:S02]  /*1480*/  USEL UR5, UR24, UR14, !UP1 ;  /* 0x0000000e18057287 */ /* 0x000fe4000c800000 */
[----:B------:R-:W-:Y:S02]  /*1490*/  UIMAD UR12, UR6, UR19, URZ ;  /* 0x00000013060c72a4 */ /* 0x000fe4000f8e02ff */
[----:B------:R-:W-:-:S02]  /*14a0*/  UISETP.GE.AND UP0, UPT, UR4, UR7, UPT ;  /* 0x000000070400728c */ /* 0x000fc4000bf06270 */
[----:B------:R-:W-:Y:S02]  /*14b0*/  UIMAD.WIDE.U32 UR10, UR4, UR8, URZ ;  /* 0x00000008040a72a5 */ /* 0x000fe4000f8e00ff */
[----:B------:R-:W-:Y:S02]  /*14c0*/  UISETP.GE.OR UP0, UPT, UR5, UR12, UP0 ;  /* 0x0000000c0500728c */ /* 0x000fe40008706670 */
[----:B------:R-:W-:Y:S02]  /*14d0*/  UIMAD.WIDE.U32 UR12, UR5, UR8, URZ ;  /* 0x00000008050c72a5 */ /* 0x000fe4000f8e00ff */
[----:B------:R-:W-:Y:S01]  /*14e0*/  UIADD3 UR10, UPT, UPT, -UR4, URZ, URZ ;  /* 0x000000ff040a7290 */ /* 0x000fe2000fffe1ff */
[----:B------:R-:W-:Y:S01]  /*14f0*/  UMOV UR8, UR11 ;  /* 0x0000000b00087c82 */ /* 0x000fe20008000000 */
[----:B------:R-:W-:Y:S02]  /*1500*/  UIADD3 UR20, UPT, UPT, -UR5, URZ, URZ ;  /* 0x000000ff05147290 */ /* 0x000fe4000fffe1ff */
[----:B------:R-:W-:-:S03]  /*1510*/  USHF.R.U32.HI UR8, URZ, UR9, UR8 ;  /* 0x00000009ff087299 */ /* 0x000fc60008011608 */
[----:B------:R-:W-:Y:S01]  /*1520*/  @!UP0 UMOV UR7, UR13 ;  /* 0x0000000d00078c82 */ /* 0x000fe20008000000 */
[----:B------:R-:W-:Y:S02]  /*1530*/  UIMAD UR27, UR22, UR10, UR27 ;  /* 0x0000000a161b72a4 */ /* 0x000fe4000f8e021b */
[----:B------:R-:W-:Y:S02]  /*1540*/  USEL UR8, UR4, UR8, !UP2 ;  /* 0x0000000804087287 */ /* 0x000fe4000d000000 */
[----:B------:R-:W-:Y:S02]  /*1550*/  @!UP0 USHF.R.U32.HI UR7, URZ, UR9, UR7 ;  /* 0x00000009ff078299 */ /* 0x000fe40008011607 */
[----:B------:R-:W-:Y:S02]  /*1560*/  UIADD3 UR9, UPT, UPT, -UR8, URZ, URZ ;  /* 0x000000ff08097290 */ /* 0x000fe4000fffe1ff */
[----:B------:R-:W-:Y:S02]  /*1570*/  @!UP0 USEL UR7, UR5, UR7, !UP2 ;  /* 0x0000000705078287 */ /* 0x000fe4000d000000 */
[----:B------:R-:W-:-:S02]  /*1580*/  UIMAD UR9, UR19, UR9, UR4 ;  /* 0x00000009130972a4 */ /* 0x000fc4000f8e0204 */
[----:B------:R-:W-:Y:S02]  /*1590*/  @!UP0 UIADD3 UR8, UPT, UPT, UR8, -UR7, URZ ;  /* 0x8000000708088290 */ /* 0x000fe4000fffe0ff */
[----:B------:R-:W-:Y:S02]  /*15a0*/  @!UP0 UIMAD UR6, UR9, UR6, UR7 ;  /* 0x00000006090682a4 */ /* 0x000fe4000f8e0207 */
[----:B------:R-:W-:Y:S02]  /*15b0*/  @!UP0 UIMAD UR4, UR8, UR19, UR5 ;  /* 0x00000013080482a4 */ /* 0x000fe4000f8e0205 */
[----:B------:R-:W-:Y:S02]  /*15c0*/  UIMAD UR20, UR25, UR20, UR24 ;  /* 0x00000014191472a4 */ /* 0x000fe4000f8e0218 */
[----:B------:R-:W-:Y:S01]  /*15d0*/  UIMAD UR27, UR4, UR22, UR27 ;  /* 0x00000016041b72a4 */ /* 0x000fe2000f8e021b */
[----:B------:R-:W-:Y:S02]  /*15e0*/  @!UP0 UMOV UR5, UR6 ;  /* 0x0000000600058c82 */ /* 0x000fe40008000000 */
[----:B------:R-:W-:-:S12]  /*15f0*/  UIMAD UR20, UR5, UR25, UR20 ;  /* 0x00000019051472a4 */ /* 0x000fd8000f8e0214 */
.L_x_18:
[----:B------:R-:W-:Y:S02]  /*1600*/  UISETP.NE.AND UP0, UPT, UR26, 0x1, UPT ;  /* 0x000000011a00788c */ /* 0x000fe4000bf05270 */
[----:B------:R-:W-:Y:S02]  /*1610*/  UISETP.NE.AND UP1, UPT, UR18, 0x2, UPT ;  /* 0x000000021200788c */ /* 0x000fe4000bf25270 */
[----:B------:R-:W-:Y:S02]  /*1620*/  ULOP3.LUT UR31, UR31, 0x400, URZ, 0xc0, !UPT ;  /* 0x000004001f1f7892 */ /* 0x000fe4000f8ec0ff */
[----:B------:R-:W-:-:S03]  /*1630*/  USHF.L.U32 UR30, UR28, UR30, URZ ;  /* 0x0000001e1c1e7299 */ /* 0x000fc600080006ff */
[----:B------:R-:W-:Y:S09]  /*1640*/  BRA.U UP0, `(.L_x_19) ;  /* 0x0000000100447547 */ /* 0x000ff2000b800000 */
[----:B------:R-:W1:Y:S01]  /*1650*/  LDCU.128 UR8, c[0x0][0xb10] ;  /* 0x00016200ff0877ac */ /* 0x000e620008000c00 */
[----:B------:R-:W2:Y:S01]  /*1660*/  LDCU UR12, c[0x0][0xb0c] ;  /* 0x00016180ff0c77ac */ /* 0x000ea20008000800 */
[----:B------:R-:W3:Y:S01]  /*1670*/  LDCU UR13, c[0x0][0xb20] ;  /* 0x00016400ff0d77ac */ /* 0x000ee20008000800 */
[----:B-1----:R-:W-:Y:S02]  /*1680*/  UIMAD.WIDE.U32 UR6, UR20, UR8, URZ ;  /* 0x00000008140672a5 */ /* 0x002fe4000f8e00ff */
[----:B------:R-:W-:Y:S02]  /*1690*/  UIMAD.WIDE.U32 UR4, UR27, UR11, URZ ;  /* 0x0000000b1b0472a5 */ /* 0x000fe4000f8e00ff */
[----:B--2---:R-:W-:Y:S02]  /*16a0*/  UISETP.NE.AND UP2, UPT, UR12, 0x1, UPT ;  /* 0x000000010c00788c */ /* 0x004fe4000bf45270 */
[----:B------:R-:W-:Y:S01]  /*16b0*/  UISETP.NE.AND UP0, UPT, UR10, 0x1, UPT ;  /* 0x000000010a00788c */ /* 0x000fe2000bf05270 */
[----:B------:R-:W-:-:S02]  /*16c0*/  UMOV UR6, UR7 ;  /* 0x0000000700067c82 */ /* 0x000fc40008000000 */
[----:B------:R-:W-:Y:S01]  /*16d0*/  UMOV UR4, UR5 ;  /* 0x0000000500047c82 */ /* 0x000fe20008000000 */
[----:B------:R-:W-:Y:S02]  /*16e0*/  USHF.R.U32.HI UR6, URZ, UR9, UR6 ;  /* 0x00000009ff067299 */ /* 0x000fe40008011606 */
[----:B---3--:R-:W-:Y:S02]  /*16f0*/  USHF.R.U32.HI UR4, URZ, UR13, UR4 ;  /* 0x0000000dff047299 */ /* 0x008fe40008011604 */
[----:B------:R-:W-:Y:S02]  /*1700*/  USEL UR5, UR20, UR6, !UP2 ;  /* 0x0000000614057287 */ /* 0x000fe4000d000000 */
[----:B------:R-:W-:-:S04]  /*1710*/  USEL UR4, UR27, UR4, !UP0 ;  /* 0x000000041b047287 */ /* 0x000fc8000c000000 */
[----:B------:R-:W-:Y:S02]  /*1720*/  UIADD3 UR6, UPT, UPT, -UR4, UR5, URZ ;  /* 0x0000000504067290 */ /* 0x000fe4000fffe1ff */
[----:B------:R-:W-:Y:S02]  /*1730*/  UIADD3 UR4, UPT, UPT, UR4, -UR5, URZ ;  /* 0x8000000504047290 */ /* 0x000fe4000fffe0ff */
[----:B------:R-:W-:Y:S02]  /*1740*/  UIMAD UR27, UR6, UR10, UR27 ;  /* 0x0000000a061b72a4 */ /* 0x000fe4000f8e021b */
[----:B------:R-:W-:-:S12]  /*1750*/  UIMAD UR20, UR4, UR12, UR20 ;  /* 0x0000000c041472a4 */ /* 0x000fd8000f8e0214 */
.L_x_19:
[----:B------:R-:W-:Y:S05]  /*1760*/  BRA.U !UP5, `(.L_x_20) ;  /* 0x000000010d0c7547 */ /* 0x000fea000b800000 */
[----:B------:R-:W-:Y:S01]  /*1770*/  UCGABAR_WAIT ;  /* 0x0000000000007dc7 */ /* 0x000fe20008000000 */
[----:B------:R-:W-:Y:S01]  /*1780*/  CCTL.IVALL ;  /* 0x00000000ff00798f */ /* 0x000fe20002000000 */
[----:B------:R-:W-:Y:S05]  /*1790*/  BRA `(.L_x_21) ;  /* 0x0000000000047947 */ /* 0x000fea0003800000 */
.L_x_20:
[----:B------:R-:W-:Y:S06]  /*17a0*/  BAR.SYNC.DEFER_BLOCKING 0x0 ;  /* 0x0000000000007b1d */ /* 0x000fec0000010000 */
.L_x_21:
[----:B------:R-:W-:Y:S05]  /*17b0*/  BRA.U UP1, `(.L_x_22) ;  /* 0x0000001501d87547 */ /* 0x000fea000b800000 */
[----:B------:R-:W1:Y:S01]  /*17c0*/  LDCU UR6, c[0x0][0x38c] ;  /* 0x00007180ff0677ac */ /* 0x000e620008000800 */
[----:B------:R-:W-:Y:S01]  /*17d0*/  PLOP3.LUT P2, PT, PT, PT, UP3, 0x80, 0x8 ;  /* 0x000000000008781c */ /* 0x000fe20003f4f038 */
[----:B------:R-:W-:Y:S01]  /*17e0*/  IMAD.MOV.U32 R12, RZ, RZ, 0x1 ;  /* 0x00000001ff0c7424 */ /* 0x000fe200078e00ff */
[----:B------:R-:W-:Y:S01]  /*17f0*/  ISETP.NE.AND P3, PT, R5, RZ, P4 ;  /* 0x000000ff0500720c */ /* 0x000fe20002765270 */
[----:B------:R-:W-:Y:S01]  /*1800*/  USHF.L.U32 UR7, UR24, 0x6, URZ ;  /* 0x0000000618077899 */ /* 0x000fe200080006ff */
[----:B------:R-:W-:Y:S01]  /*1810*/  PLOP3.LUT P2, PT, P2, PT, PT, 0x8, 0x80 ;  /* 0x000000000080781c */ /* 0x000fe2000174e170 */
[----:B------:R-:W-:Y:S01]  /*1820*/  USHF.L.U32 UR69, UR24, 0x7, URZ ;  /* 0x0000000718457899 */ /* 0x000fe200080006ff */
[----:B------:R-:W-:Y:S01]  /*1830*/  CS2R R10, SRZ ;  /* 0x00000000000a7805 */ /* 0x000fe2000001ff00 */
[----:B------:R-:W-:Y:S01]  /*1840*/  UISETP.NE.AND UP1, UPT, UR18, URZ, UPT ;  /* 0x000000ff1200728c */ /* 0x000fe2000bf25270 */
[----:B------:R-:W-:Y:S01]  /*1850*/  IMAD.MOV.U32 R9, RZ, RZ, RZ ;  /* 0x000000ffff097224 */ /* 0x000fe200078e00ff */
[----:B------:R-:W2:Y:S01]  /*1860*/  LDCU UR63, c[0x0][0x370] ;  /* 0x00006e00ff3f77ac */ /* 0x000ea20008000800 */
[----:B------:R-:W-:Y:S01]  /*1870*/  IMAD.MOV.U32 R8, RZ, RZ, 0x1 ;  /* 0x00000001ff087424 */ /* 0x000fe200078e00ff */
[----:B------:R-:W3:Y:S01]  /*1880*/  LDCU.64 UR54, c[0x0][0x348] ;  /* 0x00006900ff3677ac */ /* 0x000ee20008000a00 */
[----:B-1----:R-:W-:-:S02]  /*1890*/  UIADD3 UR5, UPT, UPT, UR6, 0x7f, URZ ;  /* 0x0000007f06057890 */ /* 0x002fc4000fffe0ff */
[----:B------:R-:W-:Y:S02]  /*18a0*/  UIADD3 UR70, UPT, UPT, UR6, 0xfe, URZ ;  /* 0x000000fe06467890 */ /* 0x000fe4000fffe0ff */
[----:B------:R-:W-:Y:S01]  /*18b0*/  USHF.R.S32.HI UR4, URZ, 0x1f, UR5 ;  /* 0x0000001fff047899 */ /* 0x000fe20008011405 */
[----:B------:R-:W1:Y:S03]  /*18c0*/  LDCU UR62, c[0x0][0x374] ;  /* 0x00006e80ff3e77ac */ /* 0x000e660008000800 */
[----:B------:R-:W-:Y:S02]  /*18d0*/  ULEA.HI UR4, UR4, UR5, URZ, 0x7 ;  /* 0x0000000504047291 */ /* 0x000fe4000f8f38ff */
[----:B------:R-:W-:Y:S02]  /*18e0*/  UIADD3 UR5, UPT, UPT, UR6, -0x1, URZ ;  /* 0xffffffff06057890 */ /* 0x000fe4000fffe0ff */
[----:B------:R-:W-:-:S02]  /*18f0*/  USHF.R.S32.HI UR65, URZ, 0x7, UR4 ;  /* 0x00000007ff417899 */ /* 0x000fc40008011404 */
[----:B------:R-:W-:Y:S02]  /*1900*/  UISETP.GE.U32.AND UP2, UPT, UR5, -0xff, UPT ;  /* 0xffffff010500788c */ /* 0x000fe4000bf46070 */
[----:B------:R-:W-:Y:S02]  /*1910*/  UISETP.LT.U32.AND UP0, UPT, UR65, 0x2, UPT ;  /* 0x000000024100788c */ /* 0x000fe4000bf01070 */
[----:B------:R-:W-:Y:S02]  /*1920*/  ULOP3.LUT UR5, UR7, 0x40, URZ, 0xc0, !UPT ;  /* 0x0000004007057892 */ /* 0x000fe4000f8ec0ff */
[----:B------:R-:W-:Y:S02]  /*1930*/  USEL UR64, UR65, 0x2, UP0 ;  /* 0x0000000241407887 */ /* 0x000fe40008000000 */
[----:B------:R-:W-:Y:S02]  /*1940*/  ULOP3.LUT UR69, UR69, 0x80, URZ, 0xc0, !UPT ;  /* 0x0000008045457892 */ /* 0x000fe4000f8ec0ff */
[----:B------:R-:W-:-:S02]  /*1950*/  UIADD3 UR4, UPT, UPT, UR64, -0x1, URZ ;  /* 0xffffffff40047890 */ /* 0x000fc4000fffe0ff */
[----:B------:R-:W-:Y:S02]  /*1960*/  @UP2 UIADD3 UR4, UPT, UPT, UR64, URZ, URZ ;  /* 0x000000ff40042290 */ /* 0x000fe4000fffe0ff */
[----:B------:R-:W-:Y:S02]  /*1970*/  USEL UR37, UR47, 0x2, UP1 ;  /* 0x000000022f257887 */ /* 0x000fe40008800000 */
[----:B------:R-:W-:Y:S02]  /*1980*/  ULEA.HI UR67, UR31, UR5, URZ, 0x1b ;  /* 0x000000051f437291 */ /* 0x000fe4000f8fd8ff */
[----:B------:R-:W-:Y:S02]  /*1990*/  UIADD3 UR68, UPT, UPT, UR65, -UR64, URZ ;  /* 0x8000004041447290 */ /* 0x000fe4000fffe0ff */
[----:B------:R-:W-:Y:S02]  /*19a0*/  UIADD3 UR38, UPT, UPT, UR4, 0x1, URZ ;  /* 0x0000000104267890 */ /* 0x000fe4000fffe0ff */
[----:B------:R-:W-:Y:S01]  /*19b0*/  UIADD3 UR66, UPT, UPT, -UR4, URZ, URZ ;  /* 0x000000ff04427290 */ /* 0x000fe2000fffe1ff */
[----:B-123--:R-:W-:-:S11]  /*19c0*/  UMOV UR23, URZ ;  /* 0x000000ff00177c82 */ /* 0x00efd60008000000 */
.L_x_46:
[----:B------:R-:W-:Y:S01]  /*19d0*/  UISETP.NE.AND UP0, UPT, UR61, URZ, UPT ;  /* 0x000000ff3d00728c */ /* 0x000fe2000bf05270 */
[----:B------:R-:W1:Y:S08]  /*19e0*/  S2UR UR61, SR_CgaCtaId ;  /* 0x00000000003d79c3 */ /* 0x000e700000008800 */
[----:B---3--:R-:W-:Y:S05]  /*19f0*/  BRA.U UP0, `(.L_x_23) ;  /* 0x0000000100347547 */ /* 0x008fea000b800000 */
[----:B------:R-:W2:Y:S01]  /*1a00*/  S2R R0, SR_CgaCtaId ;  /* 0x0000000000007919 */ /* 0x000ea20000008800 */
[----:B------:R-:W-:-:S04]  /*1a10*/  MOV R2, 0x400 ;  /* 0x0000040000027802 */ /* 0x000fc80000000f00 */
[----:B--2---:R-:W-:Y:S02]  /*1a20*/  LEA R0, R0, R2, 0x18 ;  /* 0x0000000200007211 */ /* 0x004fe400078ec0ff */
[----:B------:R-:W-:-:S03]  /*1a30*/  SHF.L.U32 R2, R8, 0x1f, RZ ;  /* 0x0000001f08027819 */ /* 0x000fc600000006ff */
[----:B------:R-:W-:-:S04]  /*1a40*/  IMAD R0, R9, 0x8, R0 ;  /* 0x0000000809007824 */ /* 0x000fc800078e0200 */
[----:B------:R-:W2:Y:S02]  /*1a50*/  SYNCS.PHASECHK.TRANS64.TRYWAIT P0, [R0+URZ+0xe0], R2 ;  /* 0x0000e002000075a7 */ /* 0x000ea400080011ff */
[----:B--2---:R-:W-:Y:S05]  /*1a60*/  @!P0 BRA `(.L_x_24) ;  /* 0x0000009c00f08947 */ /* 0x004fea0003800000 */
.L_x_187:
[----:B------:R-:W-:Y:S01]  /*1a70*/  VIADD R9, R9, 0x1 ;  /* 0x0000000109097836 */ /* 0x000fe20000000000 */
[----:B------:R2:W-:Y:S04]  /*1a80*/  SYNCS.ARRIVE.TRANS64.A1T0 RZ, [R0+URZ+0xd0], RZ ;  /* 0x0000d0ff00ff79a7 */ /* 0x0005e800081000ff */
[----:B------:R-:W-:-:S04]  /*1a90*/  ISETP.NE.AND P0, PT, R9, 0x2, PT ;  /* 0x000000020900780c */ /* 0x000fc80003f05270 */
[----:B------:R-:W-:Y:S02]  /*1aa0*/  SEL R9, R9, RZ, P0 ;  /* 0x000000ff09097207 */ /* 0x000fe40000000000 */
[----:B--2---:R-:W-:-:S04]  /*1ab0*/  SEL R0, RZ, 0x1, P0 ;  /* 0x00000001ff007807 */ /* 0x004fc80000000000 */
[----:B------:R-:W-:-:S07]  /*1ac0*/  LOP3.LUT R8, R8, R0, RZ, 0x3c, !PT ;  /* 0x0000000008087212 */ /* 0x000fce00078e3cff */
.L_x_23:
[----:B------:R-:W-:Y:S01]  /*1ad0*/  UMOV UR22, 0x400 ;  /* 0x0000040000167882 */ /* 0x000fe20000000000 */
[----:B------:R-:W-:Y:S01]  /*1ae0*/  SHF.L.U32 R0, R12, 0x1f, RZ ;  /* 0x0000001f0c007819 */ /* 0x000fe200000006ff */
[----:B-1----:R-:W-:Y:S02]  /*1af0*/  ULEA UR22, UR61, UR22, 0x18 ;  /* 0x000000163d167291 */ /* 0x002fe4000f8ec0ff */
[----:B------:R-:W-:Y:S02]  /*1b00*/  UISETP.GE.U32.AND UP0, UPT, UR70, 0xff, UPT ;  /* 0x000000ff4600788c */ /* 0x000fe4000bf06070 */
[----:B------:R-:W-:Y:S02]  /*1b10*/  ULEA UR4, UR23, UR22, 0x3 ;  /* 0x0000001617047291 */ /* 0x000fe4000f8e18ff */
[----:B------:R-:W-:Y:S01]  /*1b20*/  ULEA UR27, UR27, UR69, 0x8 ;  /* 0x000000451b1b7291 */ /* 0x000fe2000f8e40ff */
[----:B------:R-:W-:-:S06]  /*1b30*/  UMOV UR21, URZ ;  /* 0x000000ff00157c82 */ /* 0x000fcc0008000000 */
[----:B------:R1:W2:Y:S01]  /*1b40*/  SYNCS.PHASECHK.TRANS64.TRYWAIT P1, [UR4+0x10], R0 ;  /* 0x00001000ff0075a7 */ /* 0x0002a20008021104 */
[----:B------:R-:W-:-:S04]  /*1b50*/  ULEA.HI UR4, UR20, UR20, URZ, 0x1 ;  /* 0x0000001414047291 */ /* 0x000fc8000f8f08ff */
[----:B------:R-:W-:-:S04]  /*1b60*/  USHF.L.U32 UR4, UR4, 0x6, URZ ;  /* 0x0000000604047899 */ /* 0x000fc800080006ff */
[----:B------:R-:W-:-:S04]  /*1b70*/  ULOP3.LUT UR59, UR4, 0xffffff80, URZ, 0xc0, !UPT ;  /* 0xffffff80043b7892 */ /* 0x000fc8000f8ec0ff */
[----:B------:R-:W-:Y:S01]  /*1b80*/  UIADD3 UR59, UPT, UPT, UR67, UR59, URZ ;  /* 0x0000003b433b7290 */ /* 0x000fe2000fffe0ff */
[----:B------:R-:W-:Y:S11]  /*1b90*/  BRA.U !UP0, `(.L_x_25) ;  /* 0x0000000508607547 */ /* 0x000ff6000b800000 */
[----:B------:R-:W-:Y:S01]  /*1ba0*/  UMOV UR29, UR66 ;  /* 0x00000042001d7c82 */ /* 0x000fe20008000000 */
[----:B------:R-:W-:Y:S01]  /*1bb0*/  UMOV UR6, UR23 ;  /* 0x0000001700067c82 */ /* 0x000fe20008000000 */
[----:B------:R-:W-:-:S05]  /*1bc0*/  UMOV UR42, 0x40 ;  /* 0x00000040002a7882 */ /* 0x000fca0000000000 */
.L_x_33:
[----:B------:R-:W-:Y:S01]  /*1bd0*/  ULEA UR7, UR6, UR22, 0x3 ;  /* 0x0000001606077291 */ /* 0x000fe2000f8e18ff */
[----:B--2---:R-:W-:Y:S01]  /*1be0*/  @P4 MOV R2, 0x30000 ;  /* 0x0003000000024802 */ /* 0x004fe20000000f00 */
[----:B--23--:R-:W-:Y:S10]  /*1bf0*/  @P1 BRA `(.L_x_26) ;  /* 0x00000000000c1947 */ /* 0x00cff40003800000 */
[----:B------:R-:W-:-:S04]  /*1c00*/  SHF.L.U32 R3, R12, 0x1f, RZ ;  /* 0x0000001f0c037819 */ /* 0x000fc800000006ff */
[----:B------:R-:W2:Y:S02]  /*1c10*/  SYNCS.PHASECHK.TRANS64.TRYWAIT P0, [UR7+0x10], R3 ;  /* 0x00001003ff0075a7 */ /* 0x000ea40008001107 */
[----:B--2---:R-:W-:Y:S05]  /*1c20*/  @!P0 BRA `(.L_x_27) ;  /* 0x0000009c00948947 */ /* 0x004fea0003800000 */
.L_x_26:
[----:B------:R2:W-:Y:S01]  /*1c30*/  @P4 SYNCS.ARRIVE.TRANS64 RZ, [UR7], R2 ;  /* 0x00000002ffff49a7 */ /* 0x0005e20008000007 */
[----:B------:R-:W-:Y:S02]  /*1c40*/  ULOP3.LUT UR4, UR37, 0x2, URZ, 0xfc, !UPT ;  /* 0x0000000225047892 */ /* 0x000fe4000f8efcff */
[----:B------:R-:W-:Y:S02]  /*1c50*/  UIADD3 UR29, UPT, UPT, UR29, 0x1, URZ ;  /* 0x000000011d1d7890 */ /* 0x000fe4000fffe0ff */
[----:B------:R-:W-:Y:S02]  /*1c60*/  UISETP.NE.AND UP0, UPT, UR4, 0x2, UPT ;  /* 0x000000020400788c */ /* 0x000fe4000bf05270 */
[----:B------:R-:W-:-:S07]  /*1c70*/  UISETP.NE.AND UP2, UPT, UR29, 0x1, UPT ;  /* 0x000000011d00788c */ /* 0x000fce000bf45270 */
[----:B------:R-:W-:Y:S05]  /*1c80*/  BRA.U UP0, `(.L_x_28) ;  /* 0x0000000100047547 */ /* 0x000fea000b800000 */
[----:B------:R-:W-:Y:S05]  /*1c90*/  BPT.TRAP 0x1 ;  /* 0x000000040000795c */ /* 0x000fea0000300000 */
.L_x_28:
[----:B------:R-:W-:Y:S04]  /*1ca0*/  BSSY.RECONVERGENT B0, `(.L_x_29) ;  /* 0x0000003000007945 */ /* 0x000fe80003800200 */
[----:B------:R-:W-:Y:S05]  /*1cb0*/  @!P3 BRA `(.L_x_30) ;  /* 0x000000000004b947 */ /* 0x000fea0003800000 */
[----:B------:R-:W-:Y:S05]  /*1cc0*/  BPT.TRAP 0x1 ;  /* 0x000000040000795c */ /* 0x000fea0000300000 */
.L_x_30:
[----:B------:R-:W-:Y:S05]  /*1cd0*/  BSYNC.RECONVERGENT B0 ;  /* 0x0000000000007941 */ /* 0x000fea0003800200 */
.L_x_29:
[----:B------:R-:W-:Y:S01]  /*1ce0*/  UIADD3 UR4, UPT, UPT, UR6, 0x1, URZ ;  /* 0x0000000106047890 */ /* 0x000fe2000fffe0ff */
[----:B------:R-:W-:Y:S01]  /*1cf0*/  BSSY.RECONVERGENT B0, `(.L_x_31) ;  /* 0x000003e000007945 */ /* 0x000fe20003800200 */
[----:B------:R-:W-:Y:S02]  /*1d00*/  ELECT P0, URZ, PT ;  /* 0x0000000000ff782f */ /* 0x000fe40003800000 */
[----:B------:R-:W-:-:S04]  /*1d10*/  UISETP.NE.AND UP0, UPT, UR4, 0x2, UPT ;  /* 0x000000020400788c */ /* 0x000fc8000bf05270 */
[----:B------:R-:W-:Y:S02]  /*1d20*/  USEL UR5, URZ, 0x1, UP0 ;  /* 0x00000001ff057887 */ /* 0x000fe40008000000 */
[----:B------:R-:W-:-:S04]  /*1d30*/  USEL UR23, UR4, URZ, UP0 ;  /* 0x000000ff04177287 */ /* 0x000fc80008000000 */
[----:B------:R-:W-:Y:S01]  /*1d40*/  ULEA UR4, UR23, UR22, 0x3 ;  /* 0x0000001617047291 */ /* 0x000fe2000f8e18ff */
[----:B------:R-:W-:-:S04]  /*1d50*/  LOP3.LUT R12, R12, UR5, RZ, 0x3c, !PT ;  /* 0x000000050c0c7c12 */ /* 0x000fc8000f8e3cff */
[----:B-1----:R-:W-:-:S04]  /*1d60*/  SHF.L.U32 R0, R12, 0x1f, RZ ;  /* 0x0000001f0c007819 */ /* 0x002fc800000006ff */
[----:B------:R1:W3:Y:S01]  /*1d70*/  SYNCS.PHASECHK.TRANS64.TRYWAIT P1, [UR4+0x10], R0 ;  /* 0x00001000ff0075a7 */ /* 0x0002e20008021104 */
[----:B------:R-:W-:Y:S05]  /*1d80*/  @!P0 BRA `(.L_x_32) ;  /* 0x0000000000d08947 */ /* 0x000fea0003800000 */
[----:B------:R-:W-:Y:S02]  /*1d90*/  ULEA UR32, UR6, UR31, 0xd ;  /* 0x0000001f06207291 */ /* 0x000fe4000f8e68ff */
[----:B------:R-:W-:Y:S02]  /*1da0*/  UIADD3 UR4, UP1, UPT, UR54, 0x80, URZ ;  /* 0x0000008036047890 */ /* 0x000fe4000ff3e0ff */
[----:B------:R-:W-:Y:S02]  /*1db0*/  ULEA UR32, UR32, UR22, 0x2 ;  /* 0x0000001620207291 */ /* 0x000fe4000f8e10ff */
[----:B------:R-:W-:Y:S02]  /*1dc0*/  ULEA UR13, UR6, UR22, 0x10 ;  /* 0x00000016060d7291 */ /* 0x000fe4000f8e80ff */
[----:B------:R-:W-:Y:S02]  /*1dd0*/  UIADD3 UR14, UP0, UPT, UR54, 0x180, URZ ;  /* 0x00000180360e7890 */ /* 0x000fe4000ff1e0ff */
[----:B------:R-:W-:-:S02]  /*1de0*/  UIADD3 UR58, UPT, UPT, UR42, -0x40, URZ ;  /* 0xffffffc02a3a7890 */ /* 0x000fc4000fffe0ff */
[----:B------:R-:W-:Y:S02]  /*1df0*/  ULOP3.LUT UR57, UR7, 0xfefffff8, URZ, 0xc0, !UPT ;  /* 0xfefffff807397892 */ /* 0x000fe4000f8ec0ff */
[----:B------:R-:W-:Y:S02]  /*1e00*/  UIADD3.X UR5, UPT, UPT, URZ, UR55, URZ, UP1, !UPT ;  /* 0x00000037ff057290 */ /* 0x000fe40008ffe4ff */
[----:B------:R-:W-:Y:S02]  /*1e10*/  UIADD3 UR56, UPT, UPT, UR32, 0x8400, URZ ;  /* 0x0000840020387890 */ /* 0x000fe4000fffe0ff */
[----:B------:R-:W-:Y:S02]  /*1e20*/  UPRMT UR17, URZ, 0x5410, UR30 ;  /* 0x00005410ff117896 */ /* 0x000fe4000800001e */
[----:B------:R-:W-:Y:S02]  /*1e30*/  UIADD3 UR50, UPT, UPT, UR42, -0x20, URZ ;  /* 0xffffffe02a327890 */ /* 0x000fe4000fffe0ff */
[----:B------:R-:W-:-:S02]  /*1e40*/  UIADD3 UR48, UPT, UPT, UR32, 0xa400, URZ ;  /* 0x0000a40020307890 */ /* 0x000fc4000fffe0ff */
[----:B------:R-:W-:Y:S02]  /*1e50*/  UIADD3 UR40, UPT, UPT, UR32, 0xc400, URZ ;  /* 0x0000c40020287890 */ /* 0x000fe4000fffe0ff */
[----:B------:R-:W-:Y:S02]  /*1e60*/  UIADD3 UR34, UPT, UPT, UR42, 0x20, URZ ;  /* 0x000000202a227890 */ /* 0x000fe4000fffe0ff */
[----:B------:R-:W-:Y:S02]  /*1e70*/  UIADD3 UR32, UPT, UPT, UR32, 0xe400, URZ ;  /* 0x0000e40020207890 */ /* 0x000fe4000fffe0ff */
[----:B------:R-:W-:Y:S02]  /*1e80*/  UIADD3.X UR15, UPT, UPT, URZ, UR55, URZ, UP0, !UPT ;  /* 0x00000037ff0f7290 */ /* 0x000fe400087fe4ff */
[----:B------:R-:W-:Y:S02]  /*1e90*/  UIADD3 UR24, UPT, UPT, UR13, 0x18400, URZ ;  /* 0x000184000d187890 */ /* 0x000fe4000fffe0ff */
[----:B------:R-:W-:Y:S01]  /*1ea0*/  UIADD3 UR8, UPT, UPT, UR13, 0x1c400, URZ ;  /* 0x0001c4000d087890 */ /* 0x000fe2000fffe0ff */
[----:B------:R-:W-:Y:S01]  /*1eb0*/  UMOV UR46, 0x0 ;  /* 0x00000000002e7882 */ /* 0x000fe20000000000 */
[----:B------:R-:W-:Y:S01]  /*1ec0*/  UMOV UR47, 0x10000000 ;  /* 0x10000000002f7882 */ /* 0x000fe20000000000 */
[----:B------:R-:W-:Y:S01]  /*1ed0*/  UMOV UR51, UR59 ;  /* 0x0000003b00337c82 */ /* 0x000fe20008000000 */
[----:B------:R-:W-:Y:S01]  /*1ee0*/  UMOV UR52, UR60 ;  /* 0x0000003c00347c82 */ /* 0x000fe20008000000 */
[----:B------:R-:W-:Y:S01]  /*1ef0*/  UMOV UR49, UR57 ;  /* 0x0000003900317c82 */ /* 0x000fe20008000000 */
[----:B------:R-:W-:Y:S01]  /*1f00*/  UMOV UR43, UR59 ;  /* 0x0000003b002b7c82 */ /* 0x000fe20008000000 */
[----:B------:R-:W-:Y:S01]  /*1f10*/  UMOV UR44, UR60 ;  /* 0x0000003c002c7c82 */ /* 0x000fe20008000000 */
[----:B------:R-:W-:Y:S01]  /*1f20*/  UMOV UR41, UR57 ;  /* 0x0000003900297c82 */ /* 0x000fe20008000000 */
[----:B------:R-:W-:Y:S01]  /*1f30*/  UTMALDG.3D.MULTICAST.2CTA [UR56], [UR4], UR17, desc[UR46] ;  /* 0x00002e38040073b4 */ /* 0x000fe20008211811 */
[----:B------:R-:W-:Y:S01]  /*1f40*/  UMOV UR35, UR59 ;  /* 0x0000003b00237c82 */ /* 0x000fe20008000000 */
        /* <DEDUP_REMOVED lines=10> */
[----:B------:R-:W-:Y:S01]  /*1ff0*/  UIADD3 UR16, UPT, UPT, UR13, 0x20400, URZ ;  /* 0x000204000d107890 */ /* 0x000fe2000fffe0ff */
[----:B------:R-:W-:Y:S01]  /*2000*/  UMOV UR18, UR42 ;  /* 0x0000002a00127c82 */ /* 0x000fe20008000000 */
[----:B------:R-:W-:Y:S01]  /*2010*/  UMOV UR19, UR27 ;  /* 0x0000001b00137c82 */ /* 0x000fe20008000000 */
[----:B------:R-:W-:Y:S01]  /*2020*/  UTMALDG.3D.MULTICAST.2CTA [UR40], [UR4], UR17, desc[UR46] ;  /* 0x00002e28040073b4 */ /* 0x000fe20008211811 */
[----:B------:R-:W-:Y:S01]  /*2030*/  UMOV UR20, UR60 ;  /* 0x0000003c00147c82 */ /* 0x000fe20008000000 */
[----:B------:R4:W-:Y:S01]  /*2040*/  UTMALDG.3D.MULTICAST.2CTA [UR32], [UR4], UR17, desc[UR46] ;  /* 0x00002e20040073b4 */ /* 0x0009e20008211811 */
[----:B------:R-:W-:Y:S01]  /*2050*/  UTMALDG.3D.2CTA [UR24], [UR14], desc[UR46] ;  /* 0x00002e180e0075b4 */ /* 0x000fe20008211000 */
[----:B------:R2:W-:Y:S01]  /*2060*/  UTMALDG.3D.2CTA [UR8], [UR14], desc[UR46] ;  /* 0x00002e080e0075b4 */ /* 0x0005e20008211000 */
[----:B----4-:R-:W-:-:S02]  /*2070*/  UMOV UR17, UR57 ;  /* 0x0000003900117c82 */ /* 0x010fc40008000000 */
[----:B------:R4:W-:Y:S01]  /*2080*/  UTMALDG.3D.2CTA [UR16], [UR14], desc[UR46] ;  /* 0x00002e100e0075b4 */ /* 0x0009e20008211000 */
[----:B--2---:R-:W-:Y:S01]  /*2090*/  UIADD3 UR8, UPT, UPT, UR13, 0x24400, URZ ;  /* 0x000244000d087890 */ /* 0x004fe2000fffe0ff */
[----:B------:R-:W-:-:S08]  /*20a0*/  UMOV UR10, UR34 ;  /* 0x00000022000a7c82 */ /* 0x000fd00008000000 */
[----:B------:R4:W-:Y:S02]  /*20b0*/  UTMALDG.3D.2CTA [UR8], [UR14], desc[UR46] ;  /* 0x00002e080e0075b4 */ /* 0x0009e40008211000 */
[----:B----4-:R-:W-:Y:S01]  /*20c0*/  NOP ;  /* 0x0000000000007918 */ /* 0x010fe20000000000 */
.L_x_32:
[----:B------:R-:W-:Y:S05]  /*20d0*/  BSYNC.RECONVERGENT B0 ;  /* 0x0000000000007941 */ /* 0x000fea0003800200 */
.L_x_31:
[----:B------:R-:W-:Y:S01]  /*20e0*/  UIADD3 UR42, UPT, UPT, UR42, 0x80, URZ ;  /* 0x000000802a2a7890 */ /* 0x000fe2000fffe0ff */
[----:B------:R-:W-:Y:S01]  /*20f0*/  UMOV UR6, UR23 ;  /* 0x0000001700067c82 */ /* 0x000fe20008000000 */
[----:B------:R-:W-:Y:S01]  /*2100*/  UMOV UR21, UR38 ;  /* 0x0000002600157c82 */ /* 0x000fe20008000000 */
[----:B------:R-:W-:Y:S09]  /*2110*/  BRA.U UP2, `(.L_x_33) ;  /* 0xfffffff902ac7547 */ /* 0x000ff2000b83ffff */
.L_x_25:
[----:B------:R-:W-:Y:S01]  /*2120*/  ULEA UR4, UR23, UR22, 0x3 ;  /* 0x0000001617047291 */ /* 0x000fe2000f8e18ff */
[----:B-1----:R-:W-:Y:S01]  /*2130*/  SHF.L.U32 R0, R12, 0x1f, RZ ;  /* 0x0000001f0c007819 */ /* 0x002fe200000006ff */
[----:B------:R-:W-:Y:S01]  /*2140*/  @!P2 SYNCS.ARRIVE.TRANS64.A1T0 RZ, [UR22+0x68], RZ ;  /* 0x000068ffffffa9a7 */ /* 0x000fe20008100016 */
[----:B------:R-:W-:-:S06]  /*2150*/  UISETP.GT.AND UP0, UPT, UR65, UR64, UPT ;  /* 0x000000404100728c */ /* 0x000fcc000bf04270 */
[----:B--23--:R1:W2:Y:S03]  /*2160*/  SYNCS.PHASECHK.TRANS64.TRYWAIT P1, [UR4+0x10], R0 ;  /* 0x00001000ff0075a7 */ /* 0x00c2a60008021104 */
[----:B------:R-:W-:Y:S05]  /*2170*/  BRA.U !UP0, `(.L_x_34) ;  /* 0x0000000508587547 */ /* 0x000fea000b800000 */
[----:B------:R-:W-:Y:S01]  /*2180*/  UIADD3 UR29, UPT, UPT, UR68, UR21, URZ ;  /* 0x00000015441d7290 */ /* 0x000fe2000fffe0ff */
[----:B------:R-:W-:-:S11]  /*2190*/  UMOV UR6, UR23 ;  /* 0x0000001700067c82 */ /* 0x000fd60008000000 */
.L_x_42:
[----:B------:R-:W-:Y:S01]  /*21a0*/  ULEA UR7, UR6, UR22, 0x3 ;  /* 0x0000001606077291 */ /* 0x000fe2000f8e18ff */
[----:B--2---:R-:W-:Y:S01]  /*21b0*/  @P4 MOV R2, 0x30000 ;  /* 0x0003000000024802 */ /* 0x004fe20000000f00 */
[----:B--23--:R-:W-:Y:S10]  /*21c0*/  @P1 BRA `(.L_x_35) ;  /* 0x00000000000c1947 */ /* 0x00cff40003800000 */
[----:B------:R-:W-:-:S04]  /*21d0*/  SHF.L.U32 R3, R12, 0x1f, RZ ;  /* 0x0000001f0c037819 */ /* 0x000fc800000006ff */
[----:B------:R-:W2:Y:S02]  /*21e0*/  SYNCS.PHASECHK.TRANS64.TRYWAIT P0, [UR7+0x10], R3 ;  /* 0x00001003ff0075a7 */ /* 0x000ea40008001107 */
[----:B--2---:R-:W-:Y:S05]  /*21f0*/  @!P0 BRA `(.L_x_36) ;  /* 0x0000009800388947 */ /* 0x004fea0003800000 */
.L_x_35:
[----:B------:R2:W-:Y:S01]  /*2200*/  @P4 SYNCS.ARRIVE.TRANS64 RZ, [UR7], R2 ;  /* 0x00000002ffff49a7 */ /* 0x0005e20008000007 */
[----:B------:R-:W-:-:S04]  /*2210*/  ULOP3.LUT UR4, UR37, 0x2, URZ, 0xfc, !UPT ;  /* 0x0000000225047892 */ /* 0x000fc8000f8efcff */
[----:B------:R-:W-:-:S09]  /*2220*/  UISETP.NE.AND UP0, UPT, UR4, 0x2, UPT ;  /* 0x000000020400788c */ /* 0x000fd2000bf05270 */
[----:B------:R-:W-:Y:S05]  /*2230*/  BRA.U UP0, `(.L_x_37) ;  /* 0x0000000100047547 */ /* 0x000fea000b800000 */
[----:B------:R-:W-:Y:S05]  /*2240*/  BPT.TRAP 0x1 ;  /* 0x000000040000795c */ /* 0x000fea0000300000 */
.L_x_37:
[----:B------:R-:W-:Y:S04]  /*2250*/  BSSY.RECONVERGENT B0, `(.L_x_38) ;  /* 0x0000003000007945 */ /* 0x000fe80003800200 */
[----:B------:R-:W-:Y:S05]  /*2260*/  @!P3 BRA `(.L_x_39) ;  /* 0x000000000004b947 */ /* 0x000fea0003800000 */
[----:B------:R-:W-:Y:S05]  /*2270*/  BPT.TRAP 0x1 ;  /* 0x000000040000795c */ /* 0x000fea0000300000 */
.L_x_39:
[----:B------:R-:W-:Y:S05]  /*2280*/  BSYNC.RECONVERGENT B0 ;  /* 0x0000000000007941 */ /* 0x000fea0003800200 */
.L_x_38:
        /* <DEDUP_REMOVED lines=14> */
[----:B------:R-:W-:Y:S02]  /*2370*/  USHF.L.U32 UR58, UR21, 0x7, URZ ;  /* 0x00000007153a7899 */ /* 0x000fe400080006ff */
[----:B------:R-:W-:Y:S02]  /*2380*/  ULEA UR13, UR6, UR22, 0x10 ;  /* 0x00000016060d7291 */ /* 0x000fe4000f8e80ff */
[----:B------:R-:W-:-:S02]  /*2390*/  UIADD3 UR14, UP0, UPT, UR54, 0x180, URZ ;  /* 0x00000180360e7890 */ /* 0x000fc4000ff1e0ff */
[----:B------:R-:W-:Y:S02]  /*23a0*/  ULOP3.LUT UR57, UR7, 0xfefffff8, URZ, 0xc0, !UPT ;  /* 0xfefffff807397892 */ /* 0x000fe4000f8ec0ff */
[----:B------:R-:W-:Y:S02]  /*23b0*/  UIADD3.X UR5, UPT, UPT, URZ, UR55, URZ, UP1, !UPT ;  /* 0x00000037ff057290 */ /* 0x000fe40008ffe4ff */
[----:B------:R-:W-:Y:S02]  /*23c0*/  UIADD3 UR56, UPT, UPT, UR32, 0x8400, URZ ;  /* 0x0000840020387890 */ /* 0x000fe4000fffe0ff */
[----:B------:R-:W-:Y:S02]  /*23d0*/  UPRMT UR16, URZ, 0x5410, UR30 ;  /* 0x00005410ff107896 */ /* 0x000fe4000800001e */
[----:B------:R-:W-:Y:S02]  /*23e0*/  UIADD3 UR50, UPT, UPT, UR58, 0x20, URZ ;  /* 0x000000203a327890 */ /* 0x000fe4000fffe0ff */
[----:B------:R-:W-:-:S02]  /*23f0*/  UIADD3 UR48, UPT, UPT, UR32, 0xa400, URZ ;  /* 0x0000a40020307890 */ /* 0x000fc4000fffe0ff */
[----:B------:R-:W-:Y:S02]  /*2400*/  UIADD3 UR42, UPT, UPT, UR58, 0x40, URZ ;  /* 0x000000403a2a7890 */ /* 0x000fe4000fffe0ff */
[----:B------:R-:W-:Y:S02]  /*2410*/  UIADD3 UR40, UPT, UPT, UR32, 0xc400, URZ ;  /* 0x0000c40020287890 */ /* 0x000fe4000fffe0ff */
[----:B------:R-:W-:Y:S02]  /*2420*/  UIADD3 UR34, UPT, UPT, UR58, 0x60, URZ ;  /* 0x000000603a227890 */ /* 0x000fe4000fffe0ff */
[----:B------:R-:W-:Y:S02]  /*2430*/  UIADD3 UR32, UPT, UPT, UR32, 0xe400, URZ ;  /* 0x0000e40020207890 */ /* 0x000fe4000fffe0ff */
[----:B------:R-:W-:Y:S02]  /*2440*/  UIADD3.X UR15, UPT, UPT, URZ, UR55, URZ, UP0, !UPT ;  /* 0x00000037ff0f7290 */ /* 0x000fe400087fe4ff */
[----:B------:R-:W-:-:S02]  /*2450*/  UIADD3 UR24, UPT, UPT, UR13, 0x18400, URZ ;  /* 0x000184000d187890 */ /* 0x000fc4000fffe0ff */
        /* <DEDUP_REMOVED lines=26> */
[----:B------:R4:W-:Y:S01]  /*2600*/  UTMALDG.3D.MULTICAST.2CTA [UR32], [UR4], UR16, desc[UR46] ;  /* 0x00002e20040073b4 */ /* 0x0009e20008211810 */
[----:B------:R-:W-:Y:S01]  /*2610*/  UTMALDG.3D.2CTA [UR24], [UR14], desc[UR46] ;  /* 0x00002e180e0075b4 */ /* 0x000fe20008211000 */
[----:B------:R2:W-:Y:S01]  /*2620*/  UTMALDG.3D.2CTA [UR8], [UR14], desc[UR46] ;  /* 0x00002e080e0075b4 */ /* 0x0005e20008211000 */
[----:B----4-:R-:W-:-:S09]  /*2630*/  UIADD3 UR16, UPT, UPT, UR13, 0x20400, URZ ;  /* 0x000204000d107890 */ /* 0x010fd2000fffe0ff */
[----:B------:R4:W-:Y:S01]  /*2640*/  UTMALDG.3D.2CTA [UR16], [UR14], desc[UR46] ;  /* 0x00002e100e0075b4 */ /* 0x0009e20008211000 */
[----:B--2---:R-:W-:Y:S01]  /*2650*/  UIADD3 UR8, UPT, UPT, UR13, 0x24400, URZ ;  /* 0x000244000d087890 */ /* 0x004fe2000fffe0ff */
[----:B------:R-:W-:-:S08]  /*2660*/  UMOV UR10, UR34 ;  /* 0x00000022000a7c82 */ /* 0x000fd00008000000 */
[----:B------:R4:W-:Y:S02]  /*2670*/  UTMALDG.3D.2CTA [UR8], [UR14], desc[UR46] ;  /* 0x00002e080e0075b4 */ /* 0x0009e40008211000 */
[----:B----4-:R-:W-:Y:S01]  /*2680*/  NOP ;  /* 0x0000000000007918 */ /* 0x010fe20000000000 */
.L_x_41:
[----:B------:R-:W-:Y:S05]  /*2690*/  BSYNC.RECONVERGENT B0 ;  /* 0x0000000000007941 */ /* 0x000fea0003800200 */
.L_x_40:
[----:B------:R-:W-:Y:S01]  /*26a0*/  UIADD3 UR21, UPT, UPT, UR21, 0x1, URZ ;  /* 0x0000000115157890 */ /* 0x000fe2000fffe0ff */
[----:B------:R-:W-:-:S03]  /*26b0*/  UMOV UR6, UR23 ;  /* 0x0000001700067c82 */ /* 0x000fc60008000000 */
[----:B------:R-:W-:-:S09]  /*26c0*/  UISETP.NE.AND UP0, UPT, UR21, UR29, UPT ;  /* 0x0000001d1500728c */ /* 0x000fd2000bf05270 */
[----:B------:R-:W-:Y:S05]  /*26d0*/  BRA.U UP0, `(.L_x_42) ;  /* 0xfffffff900b07547 */ /* 0x000fea000b83ffff */
.L_x_34:
[C---:B------:R-:W-:Y:S01]  /*26e0*/  LEA R3, R11.reuse, UR22, 0x3 ;  /* 0x000000160b037c11 */ /* 0x040fe2000f8e18ff */
[----:B------:R-:W-:Y:S01]  /*26f0*/  NOP ;  /* 0x0000000000007918 */ /* 0x000fe20000000000 */
[----:B-1----:R-:W-:Y:S02]  /*2700*/  SHF.L.U32 R0, R10, 0x1f, RZ ;  /* 0x0000001f0a007819 */ /* 0x002fe400000006ff */
[----:B------:R-:W-:Y:S02]  /*2710*/  LEA R4, R11, UR22, 0x4 ;  /* 0x000000160b047c11 */ /* 0x000fe4000f8e20ff */
[----:B------:R-:W1:Y:S02]  /*2720*/  SYNCS.PHASECHK.TRANS64.TRYWAIT P0, [R3+URZ+0x70], R0 ;  /* 0x00007000030075a7 */ /* 0x000e6400080011ff */
[----:B-1----:R-:W-:Y:S05]  /*2730*/  @!P0 BRA `(.L_x_43) ;  /* 0x0000009400008947 */ /* 0x002fea0003800000 */
.L_x_190:
[----:B------:R-:W4:Y:S01]  /*2740*/  LDS.128 R4, [R4+0x100] ;  /* 0x0001000004047984 */ /* 0x000f220000000c00 */
[----:B------:R-:W-:Y:S01]  /*2750*/  UISETP.GE.AND UP0, UPT, UR39, 0x1, UPT ;  /* 0x000000012700788c */ /* 0x000fe2000bf06270 */
[----:B------:R-:W-:Y:S01]  /*2760*/  @!PT LDS RZ, [RZ] ;  /* 0x00000000fffff984 */ /* 0x000fe20000000800 */
[----:B------:R-:W-:Y:S01]  /*2770*/  @!PT LDS RZ, [RZ] ;  /* 0x00000000fffff984 */ /* 0x000fe20000000800 */
[----:B------:R-:W-:Y:S01]  /*2780*/  @!PT LDS RZ, [RZ] ;  /* 0x00000000fffff984 */ /* 0x000fe20000000800 */
[----:B------:R-:W-:Y:S01]  /*2790*/  @!PT LDS RZ, [RZ] ;  /* 0x00000000fffff984 */ /* 0x000fe20000000800 */
[----:B------:R1:W-:Y:S06]  /*27a0*/  MEMBAR.ALL.CTA ;  /* 0x0000000000007992 */ /* 0x0003ec0000008000 */
[----:B-1----:R-:W1:Y:S01]  /*27b0*/  FENCE.VIEW.ASYNC.S ;  /* 0x00000000000073c6 */ /* 0x002e620000000000 */
[----:B----4-:R-:W-:-:S13]  /*27c0*/  LOP3.LUT P0, RZ, R6, 0x1, RZ, 0xc0, !PT ;  /* 0x0000000106ff7812 */ /* 0x010fda000780c0ff */
[----:B-1----:R-:W-:Y:S01]  /*27d0*/  VOTEU.ANY UP1, P0 ;  /* 0x0000000000ff7886 */ /* 0x002fe20000020100 */
[----:B------:R-:W-:-:S13]  /*27e0*/  PLOP3.LUT P0, PT, PT, PT, UP1, 0x80, 0x8 ;  /* 0x000000000008781c */ /* 0x000fda0003f0f018 */
[----:B------:R-:W-:Y:S02]  /*27f0*/  @P0 LOP3.LUT R0, R5, 0xffff, RZ, 0xc0, !PT ;  /* 0x0000ffff05000812 */ /* 0x000fe400078ec0ff */
[----:B--2---:R-:W-:Y:S02]  /*2800*/  @P0 MOV R2, R4 ;  /* 0x0000000400020202 */ /* 0x004fe40000000f00 */
[----:B------:R-:W-:Y:S01]  /*2810*/  @P0 R2UR UR5, R0 ;  /* 0x00000000000502ca */ /* 0x000fe200000e0000 */
[----:B------:R-:W-:Y:S01]  /*2820*/  VIADD R0, R3, 0x80 ;  /* 0x0000008003007836 */ /* 0x000fe20000000000 */
[----:B------:R-:W-:Y:S02]  /*2830*/  @P0 SHF.R.U32.HI R4, RZ, 0x10, R5 ;  /* 0x00000010ff040819 */ /* 0x000fe40000011605 */
[----:B------:R-:W-:Y:S02]  /*2840*/  @P0 R2UR UR6, R2 ;  /* 0x00000000020602ca */ /* 0x000fe400000e0000 */
[----:B------:R-:W-:-:S02]  /*2850*/  PRMT R0, RZ, 0x654, R0 ;  /* 0x00000654ff007816 */ /* 0x000fc40000000000 */
[----:B------:R-:W-:Y:S02]  /*2860*/  @P0 R2UR UR4, R4 ;  /* 0x00000000040402ca */ /* 0x000fe400000e0000 */
[----:B------:R1:W-:Y:S03]  /*2870*/  SYNCS.ARRIVE.TRANS64.RED.A1T0 RZ, [R0+URZ], RZ ;  /* 0x000000ff00ff79a7 */ /* 0x0003e600081004ff */
[----:B------:R-:W-:-:S04]  /*2880*/  @UP1 UMOV UR45, UR5 ;  /* 0x00000005002d1c82 */ /* 0x000fc80008000000 */
[----:B------:R-:W-:-:S04]  /*2890*/  @UP1 UMOV UR53, UR6 ;  /* 0x0000000600351c82 */ /* 0x000fc80008000000 */
[----:B------:R-:W-:Y:S01]  /*28a0*/  @UP1 UMOV UR60, UR4 ;  /* 0x00000004003c1c82 */ /* 0x000fe20008000000 */
[----:B------:R-:W-:Y:S05]  /*28b0*/  BRA.U !UP0, `(.L_x_44) ;  /* 0x0000000108d47547 */ /* 0x000fea000b800000 */
[----:B------:R-:W2:Y:S01]  /*28c0*/  LDCU.128 UR12, c[0x0][0xb10] ;  /* 0x00016200ff0c77ac */ /* 0x000ea20008000c00 */
[----:B------:R-:W4:Y:S01]  /*28d0*/  LDCU UR21, c[0x0][0xb20] ;  /* 0x00016400ff1577ac */ /* 0x000f220008000800 */
[----:B------:R-:W3:Y:S01]  /*28e0*/  LDCU UR20, c[0x0][0xb0c] ;  /* 0x00016180ff1477ac */ /* 0x000ee20008000800 */
[----:B------:R-:W1:Y:S01]  /*28f0*/  LDCU.64 UR8, c[0x0][0xb28] ;  /* 0x00016500ff0877ac */ /* 0x000e620008000a00 */
[----:B------:R-:W-:Y:S02]  /*2900*/  UISETP.NE.AND UP3, UPT, UR39, 0x1, UPT ;  /* 0x000000012700788c */ /* 0x000fe4000bf65270 */
[----:B--2---:R-:W-:Y:S02]  /*2910*/  UIMAD.WIDE.U32 UR6, UR62, UR15, URZ ;  /* 0x0000000f3e0672a5 */ /* 0x004fe4000f8e00ff */
[----:B------:R-:W-:Y:S02]  /*2920*/  UIMAD.WIDE.U32 UR4, UR63, UR12, URZ ;  /* 0x0000000c3f0472a5 */ /* 0x000fe4000f8e00ff */
[----:B------:R-:W-:-:S02]  /*2930*/  UISETP.NE.AND UP0, UPT, UR14, 0x1, UPT ;  /* 0x000000010e00788c */ /* 0x000fc4000bf05270 */
[----:B------:R-:W-:Y:S01]  /*2940*/  UIMAD.WIDE.U32 UR18, UR45, UR15, URZ ;  /* 0x0000000f2d1272a5 */ /* 0x000fe2000f8e00ff */
[----:B------:R-:W-:Y:S02]  /*2950*/  UMOV UR6, UR7 ;  /* 0x0000000700067c82 */ /* 0x000fe40008000000 */
[----:B------:R-:W-:Y:S01]  /*2960*/  UMOV UR4, UR5 ;  /* 0x0000000500047c82 */ /* 0x000fe20008000000 */
[----:B----4-:R-:W-:Y:S02]  /*2970*/  USHF.R.U32.HI UR6, URZ, UR21, UR6 ;  /* 0x00000015ff067299 */ /* 0x010fe40008011606 */
[----:B---3--:R-:W-:Y:S02]  /*2980*/  UISETP.NE.AND UP2, UPT, UR20, 0x1, UPT ;  /* 0x000000011400788c */ /* 0x008fe4000bf45270 */
[----:B------:R-:W-:Y:S02]  /*2990*/  USHF.R.U32.HI UR4, URZ, UR13, UR4 ;  /* 0x0000000dff047299 */ /* 0x000fe40008011604 */
[----:B------:R-:W-:-:S02]  /*29a0*/  USEL UR5, UR62, UR6, !UP0 ;  /* 0x000000063e057287 */ /* 0x000fc4000c000000 */
[----:B------:R-:W-:Y:S02]  /*29b0*/  USEL UR6, UR63, UR4, !UP2 ;  /* 0x000000043f067287 */ /* 0x000fe4000d000000 */
[----:B-1----:R-:W-:Y:S01]  /*29c0*/  UIMAD.WIDE.U32 UR10, UR5, UR8, URZ ;  /* 0x00000008050a72a5 */ /* 0x002fe2000f8e00ff */
[----:B------:R-:W-:Y:S01]  /*29d0*/  UMOV UR4, UR19 ;  /* 0x0000001300047c82 */ /* 0x000fe20008000000 */
[----:B------:R-:W-:Y:S02]  /*29e0*/  UIMAD.WIDE.U32 UR16, UR53, UR12, URZ ;  /* 0x0000000c351072a5 */ /* 0x000fe4000f8e00ff */
[----:B------:R-:W-:-:S03]  /*29f0*/  UIMAD.WIDE.U32 UR18, UR6, UR8, URZ ;  /* 0x00000008061272a5 */ /* 0x000fc6000f8e00ff */
[----:B------:R-:W-:Y:S01]  /*2a00*/  UMOV UR10, UR11 ;  /* 0x0000000b000a7c82 */ /* 0x000fe20008000000 */
[----:B------:R-:W-:Y:S02]  /*2a10*/  USHF.R.U32.HI UR4, URZ, UR21, UR4 ;  /* 0x00000015ff047299 */ /* 0x000fe40008011604 */
[----:B------:R-:W-:Y:S01]  /*2a20*/  @UP3 USHF.R.U32.HI UR5, URZ, UR9, UR10 ;  /* 0x00000009ff053299 */ /* 0x000fe2000801160a */
[----:B------:R-:W-:Y:S01]  /*2a30*/  UMOV UR16, UR17 ;  /* 0x0000001100107c82 */ /* 0x000fe20008000000 */
[----:B------:R-:W-:Y:S01]  /*2a40*/  UMOV UR18, UR19 ;  /* 0x0000001300127c82 */ /* 0x000fe20008000000 */
[----:B------:R-:W-:Y:S02]  /*2a50*/  USHF.R.U32.HI UR13, URZ, UR13, UR16 ;  /* 0x0000000dff0d7299 */ /* 0x000fe40008011610 */
[----:B------:R-:W-:Y:S02]  /*2a60*/  USEL UR4, UR45, UR4, !UP0 ;  /* 0x000000042d047287 */ /* 0x000fe4000c000000 */
[----:B------:R-:W-:-:S02]  /*2a70*/  @UP3 USHF.R.U32.HI UR6, URZ, UR9, UR18 ;  /* 0x00000009ff063299 */ /* 0x000fc40008011612 */
[----:B------:R-:W-:Y:S02]  /*2a80*/  UIMAD UR7, UR39, UR5, URZ ;  /* 0x00000005270772a4 */ /* 0x000fe4000f8e02ff */
[----:B------:R-:W-:Y:S02]  /*2a90*/  USEL UR5, UR53, UR13, !UP2 ;  /* 0x0000000d35057287 */ /* 0x000fe4000d000000 */
[----:B------:R-:W-:Y:S02]  /*2aa0*/  UIMAD UR10, UR39, UR6, URZ ;  /* 0x00000006270a72a4 */ /* 0x000fe4000f8e02ff */
[----:B------:R-:W-:Y:S02]  /*2ab0*/  UISETP.GE.AND UP0, UPT, UR4, UR7, UPT ;  /* 0x000000070400728c */ /* 0x000fe4000bf06270 */
[----:B------:R-:W-:Y:S02]  /*2ac0*/  UIMAD.WIDE.U32 UR12, UR4, UR8, URZ ;  /* 0x00000008040c72a5 */ /* 0x000fe4000f8e00ff */
[----:B------:R-:W-:-:S02]  /*2ad0*/  UISETP.GE.OR UP0, UPT, UR5, UR10, UP0 ;  /* 0x0000000a0500728c */ /* 0x000fc40008706670 */
        /* <DEDUP_REMOVED lines=19> */
.L_x_44:
[----:B------:R-:W2:Y:S02]  /*2c10*/  LDCU UR4, c[0x0][0xb30] ;  /* 0x00016600ff0477ac */ /* 0x000ea40008000800 */
[----:B--2---:R-:W-:-:S09]  /*2c20*/  UISETP.NE.AND UP0, UPT, UR4, 0x1, UPT ;  /* 0x000000010400788c */ /* 0x004fd2000bf05270 */
[----:B------:R-:W-:Y:S05]  /*2c30*/  BRA.U UP0, `(.L_x_45) ;  /* 0x0000000100447547 */ /* 0x000fea000b800000 */
[----:B------:R-:W2:Y:S01]  /*2c40*/  LDCU.128 UR8, c[0x0][0xb10] ;  /* 0x00016200ff0877ac */ /* 0x000ea20008000c00 */
[----:B------:R-:W4:Y:S01]  /*2c50*/  LDCU UR12, c[0x0][0xb0c] ;  /* 0x00016180ff0c77ac */ /* 0x000f220008000800 */
[----:B------:R-:W1:Y:S01]  /*2c60*/  LDCU UR13, c[0x0][0xb20] ;  /* 0x00016400ff0d77ac */ /* 0x000e620008000800 */
[----:B--2---:R-:W-:Y:S02]  /*2c70*/  UIMAD.WIDE.U32 UR6, UR53, UR8, URZ ;  /* 0x00000008350672a5 */ /* 0x004fe4000f8e00ff */
[----:B------:R-:W-:Y:S02]  /*2c80*/  UIMAD.WIDE.U32 UR4, UR45, UR11, URZ ;  /* 0x0000000b2d0472a5 */ /* 0x000fe4000f8e00ff */
[----:B----4-:R-:W-:Y:S02]  /*2c90*/  UISETP.NE.AND UP2, UPT, UR12, 0x1, UPT ;  /* 0x000000010c00788c */ /* 0x010fe4000bf45270 */
[----:B------:R-:W-:Y:S01]  /*2ca0*/  UISETP.NE.AND UP0, UPT, UR10, 0x1, UPT ;  /* 0x000000010a00788c */ /* 0x000fe2000bf05270 */
[----:B------:R-:W-:-:S02]  /*2cb0*/  UMOV UR6, UR7 ;  /* 0x0000000700067c82 */ /* 0x000fc40008000000 */
[----:B------:R-:W-:Y:S01]  /*2cc0*/  UMOV UR4, UR5 ;  /* 0x0000000500047c82 */ /* 0x000fe20008000000 */
[----:B------:R-:W-:Y:S02]  /*2cd0*/  USHF.R.U32.HI UR6, URZ, UR9, UR6 ;  /* 0x00000009ff067299 */ /* 0x000fe40008011606 */
[----:B-1----:R-:W-:Y:S02]  /*2ce0*/  USHF.R.U32.HI UR4, URZ, UR13, UR4 ;  /* 0x0000000dff047299 */ /* 0x002fe40008011604 */
[----:B------:R-:W-:Y:S02]  /*2cf0*/  USEL UR5, UR53, UR6, !UP2 ;  /* 0x0000000635057287 */ /* 0x000fe4000d000000 */
[----:B------:R-:W-:-:S04]  /*2d00*/  USEL UR4, UR45, UR4, !UP0 ;  /* 0x000000042d047287 */ /* 0x000fc8000c000000 */
[----:B------:R-:W-:Y:S02]  /*2d10*/  UIADD3 UR6, UPT, UPT, UR5, -UR4, URZ ;  /* 0x8000000405067290 */ /* 0x000fe4000fffe0ff */
[----:B------:R-:W-:Y:S02]  /*2d20*/  UIADD3 UR4, UPT, UPT, -UR5, UR4, URZ ;  /* 0x0000000405047290 */ /* 0x000fe4000fffe1ff */
[----:B------:R-:W-:Y:S02]  /*2d30*/  UIMAD UR45, UR6, UR10, UR45 ;  /* 0x0000000a062d72a4 */ /* 0x000fe4000f8e022d */
[----:B------:R-:W-:-:S12]  /*2d40*/  UIMAD UR53, UR4, UR12, UR53 ;  /* 0x0000000c043572a4 */ /* 0x000fd8000f8e0235 */
.L_x_45:
[----:B------:R-:W-:Y:S01]  /*2d50*/  VIADD R11, R11, 0x1 ;  /* 0x000000010b0b7836 */ /* 0x000fe20000000000 */
[----:B------:R-:W-:Y:S02]  /*2d60*/  R2UR UR5, R54 ;  /* 0x00000000360572ca */ /* 0x000fe400000e0000 */
[----:B------:R-:W-:Y:S02]  /*2d70*/  R2UR UR4, R53 ;  /* 0x00000000350472ca */ /* 0x000fe400000e0000 */
[C---:B------:R-:W-:Y:S02]  /*2d80*/  ISETP.NE.AND P0, PT, R11.reuse, 0x2, PT ;  /* 0x000000020b00780c */ /* 0x040fe40003f05270 */
[----:B------:R-:W-:Y:S02]  /*2d90*/  PLOP3.LUT P2, PT, PT, PT, PT, 0x80, 0x8 ;  /* 0x000000000008781c */ /* 0x000fe40003f4f070 */
[----:B-1----:R-:W-:Y:S02]  /*2da0*/  SEL R0, RZ, 0x1, P0 ;  /* 0x00000001ff007807 */ /* 0x002fe40000000000 */
[----:B------:R-:W-:-:S02]  /*2db0*/  SEL R11, R11, RZ, P0 ;  /* 0x000000ff0b0b7207 */ /* 0x000fc40000000000 */
[----:B------:R-:W-:Y:S01]  /*2dc0*/  LOP3.LUT R10, R10, R0, RZ, 0x3c, !PT ;  /* 0x000000000a0a7212 */ /* 0x000fe200078e3cff */
[----:B------:R-:W-:Y:S02]  /*2dd0*/  UIADD3 UR20, UPT, UPT, UR53, UR5, URZ ;  /* 0x0000000535147290 */ /* 0x000fe4000fffe0ff */
[----:B------:R-:W-:Y:S01]  /*2de0*/  UIADD3 UR27, UPT, UPT, UR45, UR4, URZ ;  /* 0x000000042d1b7290 */ /* 0x000fe2000fffe0ff */
[----:B------:R-:W-:Y:S11]  /*2df0*/  BRA.U UP1, `(.L_x_46) ;  /* 0xffffffe901f47547 */ /* 0x000ff6000b83ffff */
[----:B------:R-:W-:Y:S01]  /*2e00*/  UIADD3 UR22, UPT, UPT, UR22, 0x10, URZ ;  /* 0x0000001016167890 */ /* 0x000fe2000fffe0ff */
[----:B------:R-:W-:-:S03]  /*2e10*/  SHF.L.U32 R2, R12, 0x1f, RZ ;  /* 0x0000001f0c027819 */ /* 0x000fc600000006ff */
[----:B------:R-:W-:-:S09]  /*2e20*/  ULEA UR4, UR23, UR22, 0x3 ;  /* 0x0000001617047291 */ /* 0x000fd2000f8e18ff */
[----:B------:R-:W1:Y:S02]  /*2e30*/  SYNCS.PHASECHK.TRANS64.TRYWAIT P0, [UR4], R2 ;  /* 0x00000002ff0075a7 */ /* 0x000e640008001104 */
[----:B-1----:R-:W-:Y:S05]  /*2e40*/  @!P0 BRA `(.L_x_47) ;  /* 0x0000008c00508947 */ /* 0x002fea0003800000 */
.L_x_192:
[----:B------:R-:W-:-:S04]  /*2e50*/  UIADD3 UR4, UPT, UPT, UR23, 0x1, URZ ;  /* 0x0000000117047890 */ /* 0x000fc8000fffe0ff */
[----:B------:R-:W-:-:S04]  /*2e60*/  UISETP.NE.AND UP0, UPT, UR4, 0x2, UPT ;  /* 0x000000020400788c */ /* 0x000fc8000bf05270 */
[----:B------:R-:W-:Y:S02]  /*2e70*/  USEL UR5, URZ, 0x1, UP0 ;  /* 0x00000001ff057887 */ /* 0x000fe40008000000 */
[----:B------:R-:W-:-:S04]  /*2e80*/  USEL UR4, UR4, URZ, UP0 ;  /* 0x000000ff04047287 */ /* 0x000fc80008000000 */
[----:B------:R-:W-:Y:S01]  /*2e90*/  ULEA UR4, UR4, UR22, 0x3 ;  /* 0x0000001604047291 */ /* 0x000fe2000f8e18ff */
[----:B-1----:R-:W-:-:S04]  /*2ea0*/  LOP3.LUT R2, R12, UR5, RZ, 0x3c, !PT ;  /* 0x000000050c027c12 */ /* 0x002fc8000f8e3cff */
[----:B------:R-:W-:Y:S01]  /*2eb0*/  SHF.L.U32 R2, R2, 0x1f, RZ ;  /* 0x0000001f02027819 */ /* 0x000fe200000006ff */
[----:B------:R-:W-:-:S07]  /*2ec0*/  IMAD.U32 R0, RZ, RZ, UR4 ;  /* 0x00000004ff007e24 */ /* 0x000fce000f8e00ff */
.L_x_48:
[----:B-1----:R1:W2:Y:S02]  /*2ed0*/  SYNCS.PHASECHK.TRANS64.TRYWAIT P0, [R0+URZ], R2 ;  /* 0x00000002000075a7 */ /* 0x0022a400080011ff */
[----:B--2---:R-:W-:Y:S05]  /*2ee0*/  @!P0 NANOSLEEP.SYNCS 0x989680 ;  /* 0x009896800000895d */ /* 0x004fea0003900000 */
[----:B------:R-:W2:Y:S02]  /*2ef0*/  @!P0 SYNCS.PHASECHK.TRANS64 P0, [R0+URZ], R2 ;  /* 0x00000002000085a7 */ /* 0x000ea400080010ff */
[----:B--2---:R-:W-:Y:S05]  /*2f00*/  @P0 EXIT ;  /* 0x000000000000094d */ /* 0x004fea0003800000 */
[----:B------:R-:W-:Y:S05]  /*2f10*/  BRA `(.L_x_48) ;  /* 0xfffffffc00ec7947 */ /* 0x000fea000383ffff */
.L_x_22:
[----:B------:R-:W-:-:S04]  /*2f20*/  UISETP.NE.AND UP0, UPT, UR61, URZ, UPT ;  /* 0x000000ff3d00728c */ /* 0x000fc8000bf05270 */
[----:B------:R-:W-:-:S09]  /*2f30*/  UISETP.NE.OR UP0, UPT, UR18, 0x1, UP0 ;  /* 0x000000011200788c */ /* 0x000fd20008705670 */
[----:B------:R-:W-:Y:S05]  /*2f40*/  BRA.U UP0, `(.L_x_49) ;  /* 0x00000005004c7547 */ /* 0x000fea000b800000 */
[----:B------:R-:W-:Y:S01]  /*2f50*/  HFMA2 R3, -RZ, RZ, 0, 0 ;  /* 0x00000000ff037431 */ /* 0x000fe200000001ff */
[----:B------:R-:W-:Y:S01]  /*2f60*/  ISETP.GE.U32.AND P2, PT, R5, 0x4, PT ;  /* 0x000000040500780c */ /* 0x000fe20003f46070 */
[----:B------:R-:W-:Y:S01]  /*2f70*/  IMAD.MOV.U32 R12, RZ, RZ, 0x1 ;  /* 0x00000001ff0c7424 */ /* 0x000fe200078e00ff */
[----:B------:R-:W-:Y:S01]  /*2f80*/  CS2R R6, SRZ ;  /* 0x0000000000067805 */ /* 0x000fe2000001ff00 */
[----:B------:R-:W-:Y:S01]  /*2f90*/  IMAD.MOV.U32 R4, RZ, RZ, RZ ;  /* 0x000000ffff047224 */ /* 0x000fe200078e00ff */
[----:B------:R-:W-:Y:S01]  /*2fa0*/  UMOV UR6, 0x400 ;  /* 0x0000040000067882 */ /* 0x000fe20000000000 */
[----:B------:R-:W-:Y:S01]  /*2fb0*/  UMOV UR5, URZ ;  /* 0x000000ff00057c82 */ /* 0x000fe20008000000 */
[----:B------:R-:W-:-:S12]  /*2fc0*/  ULEA UR6, UR61, UR6, 0x18 ;  /* 0x000000063d067291 */ /* 0x000fd8000f8ec0ff */
.L_x_53:
[----:B------:R-:W-:Y:S02]  /*2fd0*/  LEA R0, R3, UR6, 0x3 ;  /* 0x0000000603007c11 */ /* 0x000fe4000f8e18ff */
[----:B------:R-:W-:-:S03]  /*2fe0*/  SHF.L.U32 R8, R4, 0x1f, RZ ;  /* 0x0000001f04087819 */ /* 0x000fc600000006ff */
[----:B------:R-:W-:Y:S01]  /*2ff0*/  VIADD R9, R0, 0xe0 ;  /* 0x000000e000097836 */ /* 0x000fe20000000000 */
[----:B------:R-:W1:Y:S02]  /*3000*/  SYNCS.PHASECHK.TRANS64.TRYWAIT P0, [R0+URZ+0xd0], R8 ;  /* 0x0000d008000075a7 */ /* 0x000e6400080011ff */
[----:B-1----:R-:W-:Y:S05]  /*3010*/  @!P0 BRA `(.L_x_50) ;  /* 0x0000008800f48947 */ /* 0x002fea0003800000 */
.L_x_193:
[----:B------:R-:W-:Y:S01]  /*3020*/  ULEA UR4, UR5, UR6, 0x3 ;  /* 0x0000000605047291 */ /* 0x000fe2000f8e18ff */
[----:B-1----:R-:W-:Y:S01]  /*3030*/  PRMT R0, RZ, 0x654, R9 ;  /* 0x00000654ff007816 */ /* 0x002fe20000000009 */
[----:B------:R-:W-:Y:S01]  /*3040*/  @!P2 IMAD.MOV.U32 R8, RZ, RZ, 0x10 ;  /* 0x00000010ff08a424 */ /* 0x000fe200078e00ff */
[----:B------:R-:W-:Y:S01]  /*3050*/  SHF.L.U32 R9, R12, 0x1f, RZ ;  /* 0x0000001f0c097819 */ /* 0x000fe200000006ff */
[----:B------:R-:W-:Y:S01]  /*3060*/  UIADD3 UR7, UPT, UPT, UR4, 0x70, URZ ;  /* 0x0000007004077890 */ /* 0x000fe2000fffe0ff */
[----:B------:R1:W-:Y:S05]  /*3070*/  SYNCS.ARRIVE.TRANS64.RED.A1T0 RZ, [R0+URZ], RZ ;  /* 0x000000ff00ff79a7 */ /* 0x0003ea00081004ff */
[----:B------:R-:W-:Y:S01]  /*3080*/  IMAD.U32 R10, RZ, RZ, UR7 ;  /* 0x00000007ff0a7e24 */ /* 0x000fe2000f8e00ff */
[----:B------:R-:W2:Y:S04]  /*3090*/  SYNCS.PHASECHK.TRANS64.TRYWAIT P0, [UR4+0x80], R9 ;  /* 0x00008009ff0075a7 */ /* 0x000ea80008001104 */
[----:B------:R-:W-:Y:S01]  /*30a0*/  PRMT R10, R5, 0x654, R10 ;  /* 0x00000654050a7816 */ /* 0x000fe2000000000a */
[----:B-12---:R-:W-:Y:S06]  /*30b0*/  @!P0 BRA `(.L_x_51) ;  /* 0x0000008800e08947 */ /* 0x006fec0003800000 */
.L_x_195:
[----:B------:R-:W-:Y:S01]  /*30c0*/  ULEA UR8, UR5, UR6, 0x4 ;  /* 0x0000000605087291 */ /* 0x000fe2000f8e20ff */
[----:B------:R-:W-:Y:S01]  /*30d0*/  SEL R2, R10, R2, !P2 ;  /* 0x000000020a027207 */ /* 0x000fe20005000000 */
[----:B------:R-:W-:Y:S01]  /*30e0*/  UIADD3 UR9, UPT, UPT, UR4, 0x70, URZ ;  /* 0x0000007004097890 */ /* 0x000fe2000fffe0ff */
[----:B-1----:R-:W-:Y:S01]  /*30f0*/  LEA R0, R7, UR6, 0x3 ;  /* 0x0000000607007c11 */ /* 0x002fe2000f8e18ff */
[----:B------:R-:W-:Y:S01]  /*3100*/  UIADD3 UR8, UPT, UPT, UR8, 0x100, URZ ;  /* 0x0000010008087890 */ /* 0x000fe2000fffe0ff */
[----:B------:R1:W-:Y:S01]  /*3110*/  @!P2 SYNCS.ARRIVE.TRANS64.RED RZ, [R2+URZ], R8 ;  /* 0x0000000802ffa9a7 */ /* 0x0003e200080004ff */
[----:B------:R-:W-:Y:S01]  /*3120*/  UIADD3 UR4, UPT, UPT, UR5, 0x1, URZ ;  /* 0x0000000105047890 */ /* 0x000fe2000fffe0ff */
[----:B------:R-:W-:-:S03]  /*3130*/  VIADD R3, R3, 0x1 ;  /* 0x0000000103037836 */ /* 0x000fc60000000000 */
[----:B------:R-:W-:Y:S02]  /*3140*/  UISETP.NE.AND UP0, UPT, UR4, 0x2, UPT ;  /* 0x000000020400788c */ /* 0x000fe4000bf05270 */
[----:B------:R-:W-:Y:S01]  /*3150*/  ISETP.NE.AND P0, PT, R3, 0x2, PT ;  /* 0x000000020300780c */ /* 0x000fe20003f05270 */
[----:B------:R-:W-:Y:S06]  /*3160*/  UGETNEXTWORKID.BROADCAST [UR8], [UR9] ;  /* 0x00000000080073ca */ /* 0x000fec0008000100 */
[----:B------:R-:W-:Y:S02]  /*3170*/  USEL UR7, URZ, 0x1, UP0 ;  /* 0x00000001ff077887 */ /* 0x000fe40008000000 */
[----:B------:R-:W-:-:S04]  /*3180*/  USEL UR5, UR4, URZ, UP0 ;  /* 0x000000ff04057287 */ /* 0x000fc80008000000 */
[----:B------:R-:W-:Y:S02]  /*3190*/  LOP3.LUT R12, R12, UR7, RZ, 0x3c, !PT ;  /* 0x000000070c0c7c12 */ /* 0x000fe4000f8e3cff */
[----:B-1----:R-:W-:-:S04]  /*31a0*/  SHF.L.U32 R8, R6, 0x1f, RZ ;  /* 0x0000001f06087819 */ /* 0x002fc800000006ff */
[----:B------:R-:W1:Y:S02]  /*31b0*/  SYNCS.PHASECHK.TRANS64.TRYWAIT P1, [R0+URZ+0x70], R8 ;  /* 0x00007008000075a7 */ /* 0x000e6400080211ff */
[----:B-1----:R-:W-:Y:S05]  /*31c0*/  @!P1 BRA `(.L_x_52) ;  /* 0x0000008800b49947 */ /* 0x002fea0003800000 */
.L_x_196:
[----:B-1----:R-:W-:Y:S01]  /*31d0*/  LEA R8, R7, UR6, 0x4 ;  /* 0x0000000607087c11 */ /* 0x002fe2000f8e20ff */
[----:B------:R-:W-:Y:S01]  /*31e0*/  VIADD R0, R0, 0x80 ;  /* 0x0000008000007836 */ /* 0x000fe20000000000 */
[----:B------:R-:W-:Y:S01]  /*31f0*/  SEL R3, R3, RZ, P0 ;  /* 0x000000ff03037207 */ /* 0x000fe20000000000 */
[----:B------:R-:W-:-:S03]  /*3200*/  VIADD R7, R7, 0x1 ;  /* 0x0000000107077836 */ /* 0x000fc60000000000 */
[----:B------:R-:W1:Y:S01]  /*3210*/  LDS.128 R8, [R8+0x100] ;  /* 0x0001000008087984 */ /* 0x000e620000000c00 */
[----:B------:R-:W-:Y:S02]  /*3220*/  PRMT R0, RZ, 0x654, R0 ;  /* 0x00000654ff007816 */ /* 0x000fe40000000000 */
[C---:B------:R-:W-:Y:S01]  /*3230*/  ISETP.NE.AND P1, PT, R7.reuse, 0x2, PT ;  /* 0x000000020700780c */ /* 0x040fe20003f25270 */
[----:B------:R-:W-:Y:S01]  /*3240*/  @!PT LDS RZ, [RZ] ;  /* 0x00000000fffff984 */ /* 0x000fe20000000800 */
[----:B------:R-:W-:Y:S01]  /*3250*/  @!PT LDS RZ, [RZ] ;  /* 0x00000000fffff984 */ /* 0x000fe20000000800 */
[----:B------:R-:W-:Y:S01]  /*3260*/  @!PT LDS RZ, [RZ] ;  /* 0x00000000fffff984 */ /* 0x000fe20000000800 */
[----:B------:R-:W-:Y:S01]  /*3270*/  @!PT LDS RZ, [RZ] ;  /* 0x00000000fffff984 */ /* 0x000fe20000000800 */
[----:B------:R2:W-:Y:S06]  /*3280*/  MEMBAR.ALL.CTA ;  /* 0x0000000000007992 */ /* 0x0005ec0000008000 */
[----:B--2---:R-:W2:Y:S01]  /*3290*/  FENCE.VIEW.ASYNC.S ;  /* 0x00000000000073c6 */ /* 0x004ea20000000000 */
[----:B------:R-:W-:Y:S01]  /*32a0*/  SEL R7, R7, RZ, P1 ;  /* 0x000000ff07077207 */ /* 0x000fe20000800000 */
[----:B--2---:R2:W-:Y:S01]  /*32b0*/  SYNCS.ARRIVE.TRANS64.RED.A1T0 RZ, [R0+URZ], RZ ;  /* 0x000000ff00ff79a7 */ /* 0x0045e200081004ff */
[----:B-1----:R-:W-:-:S02]  /*32c0*/  LOP3.LUT P3, RZ, R10, 0x1, RZ, 0xc0, !PT ;  /* 0x000000010aff7812 */ /* 0x002fc4000786c0ff */
[----:B------:R-:W-:-:S04]  /*32d0*/  SEL R8, RZ, 0x1, P1 ;  /* 0x00000001ff087807 */ /* 0x000fc80000800000 */
[----:B------:R-:W-:Y:S02]  /*32e0*/  LOP3.LUT R6, R6, R8, RZ, 0x3c, !PT ;  /* 0x0000000806067212 */ /* 0x000fe400078e3cff */
[----:B--2---:R-:W-:-:S04]  /*32f0*/  SEL R0, RZ, 0x1, P0 ;  /* 0x00000001ff007807 */ /* 0x004fc80000000000 */
[----:B------:R-:W-:Y:S01]  /*3300*/  LOP3.LUT R4, R4, R0, RZ, 0x3c, !PT ;  /* 0x0000000004047212 */ /* 0x000fe200078e3cff */
[----:B------:R-:W-:Y:S06]  /*3310*/  @P3 BRA `(.L_x_53) ;  /* 0xfffffffc002c3947 */ /* 0x000fec000383ffff */
[----:B------:R-:W-:Y:S01]  /*3320*/  ULEA UR4, UR5, UR6, 0x3 ;  /* 0x0000000605047291 */ /* 0x000fe2000f8e18ff */
[----:B------:R-:W-:-:S08]  /*3330*/  SHF.L.U32 R2, R12, 0x1f, RZ ;  /* 0x0000001f0c027819 */ /* 0x000fd000000006ff */
[----:B------:R-:W1:Y:S02]  /*3340*/  SYNCS.PHASECHK.TRANS64 P0, [UR4+0x80], R2 ;  /* 0x00008002ff0075a7 */ /* 0x000e640008001004 */
[----:B-1----:R-:W-:Y:S05]  /*3350*/  @P0 BRA `(.L_x_54) ;  /* 0x0000000000080947 */ /* 0x002fea0003800000 */
[----:B------:R-:W1:Y:S02]  /*3360*/  SYNCS.PHASECHK.TRANS64.TRYWAIT P0, [UR4+0x80], R2 ;  /* 0x00008002ff0075a7 */ /* 0x000e640008001104 */
[----:B-1----:R-:W-:Y:S05]  /*3370*/  @!P0 BRA `(.L_x_55) ;  /* 0x00000088005c8947 */ /* 0x002fea0003800000 */
.L_x_54:
[----:B------:R-:W-:-:S04]  /*3380*/  UIADD3 UR7, UPT, UPT, UR5, 0x1, URZ ;  /* 0x0000000105077890 */ /* 0x000fc8000fffe0ff */
[----:B------:R-:W-:-:S04]  /*3390*/  UISETP.NE.AND UP0, UPT, UR7, 0x2, UPT ;  /* 0x000000020700788c */ /* 0x000fc8000bf05270 */
[----:B------:R-:W-:Y:S02]  /*33a0*/  USEL UR8, URZ, 0x1, UP0 ;  /* 0x00000001ff087887 */ /* 0x000fe40008000000 */
[----:B------:R-:W-:-:S04]  /*33b0*/  USEL UR7, UR7, URZ, UP0 ;  /* 0x000000ff07077287 */ /* 0x000fc80008000000 */
[----:B------:R-:W-:Y:S01]  /*33c0*/  ULEA UR7, UR7, UR6, 0x3 ;  /* 0x0000000607077291 */ /* 0x000fe2000f8e18ff */
[----:B-1----:R-:W-:-:S04]  /*33d0*/  LOP3.LUT R2, R12, UR8, RZ, 0x3c, !PT ;  /* 0x000000080c027c12 */ /* 0x002fc8000f8e3cff */
[----:B------:R-:W-:-:S04]  /*33e0*/  SHF.L.U32 R0, R2, 0x1f, RZ ;  /* 0x0000001f02007819 */ /* 0x000fc800000006ff */
[----:B------:R-:W1:Y:S02]  /*33f0*/  SYNCS.PHASECHK.TRANS64 P0, [UR7+0x80], R0 ;  /* 0x00008000ff0075a7 */ /* 0x000e640008001007 */
[----:B-1----:R-:W-:Y:S05]  /*3400*/  @P0 EXIT ;  /* 0x000000000000094d */ /* 0x002fea0003800000 */
[----:B------:R-:W-:Y:S02]  /*3410*/  SHF.L.U32 R2, R2, 0x1f, RZ ;  /* 0x0000001f02027819 */ /* 0x000fe400000006ff */
[----:B------:R-:W-:-:S07]  /*3420*/  MOV R0, UR7 ;  /* 0x0000000700007c02 */ /* 0x000fce0008000f00 */
.L_x_56:
[----:B-1----:R1:W2:Y:S02]  /*3430*/  SYNCS.PHASECHK.TRANS64.TRYWAIT P0, [R0+URZ+0x80], R2 ;  /* 0x00008002000075a7 */ /* 0x0022a400080011ff */
[----:B--2---:R-:W-:Y:S05]  /*3440*/  @!P0 NANOSLEEP.SYNCS 0x989680 ;  /* 0x009896800000895d */ /* 0x004fea0003900000 */
[----:B------:R-:W2:Y:S02]  /*3450*/  @!P0 SYNCS.PHASECHK.TRANS64 P0, [R0+URZ+0x80], R2 ;  /* 0x00008002000085a7 */ /* 0x000ea400080010ff */
[----:B--2---:R-:W-:Y:S05]  /*3460*/  @P0 EXIT ;  /* 0x000000000000094d */ /* 0x004fea0003800000 */
[----:B------:R-:W-:Y:S05]  /*3470*/  BRA `(.L_x_56) ;  /* 0xfffffffc00ec7947 */ /* 0x000fea000383ffff */
.L_x_49:
[----:B------:R-:W-:Y:S05]  /*3480*/  BRA.U UP4, `(.L_x_57) ;  /* 0x00000019044c7547 */ /* 0x000fea000b800000 */
[----:B------:R-:W-:Y:S01]  /*3490*/  UMOV UR4, 0x40 ;  /* 0x0000004000047882 */ /* 0x000fe20000000000 */
[----:B------:R-:W-:Y:S01]  /*34a0*/  NOP ;  /* 0x0000000000007918 */ /* 0x000fe20000000000 */
[----:B------:R-:W-:Y:S01]  /*34b0*/  ULEA UR5, UR61, UR4, 0x18 ;  /* 0x000000043d057291 */ /* 0x000fe2000f8ec0ff */
[----:B------:R-:W-:Y:S02]  /*34c0*/  UMOV UR6, 0x400 ;  /* 0x0000040000067882 */ /* 0x000fe40000000000 */
[----:B------:R-:W-:-:S06]  /*34d0*/  ULEA UR6, UR61, UR6, 0x18 ;  /* 0x000000063d067291 */ /* 0x000fcc000f8ec0ff */
[----:B------:R-:W1:Y:S02]  /*34e0*/  LDS.U8 R5, [UR5+0x1c] ;  /* 0x00001c05ff057984 */ /* 0x000e640008000000 */
[----:B-1----:R-:W-:-:S13]  /*34f0*/  ISETP.NE.AND P0, PT, R5, RZ, PT ;  /* 0x000000ff0500720c */ /* 0x002fda0003f05270 */
[----:B------:R-:W-:Y:S05]  /*3500*/  @P0 BRA `(.L_x_58) ;  /* 0x0000000400180947 */ /* 0x000fea0003800000 */
[----:B------:R-:W-:Y:S01]  /*3510*/  R2UR UR4, R2 ;  /* 0x00000000020472ca */ /* 0x000fe200000e0000 */
[----:B------:R-:W-:-:S12]  /*3520*/  UIADD3 UR7, UPT, UPT, UR5, 0x8, URZ ;  /* 0x0000000805077890 */ /* 0x000fd8000fffe0ff */
[----:B------:R-:W-:-:S09]  /*3530*/  UISETP.NE.U32.AND UP1, UPT, UR4, 0x1, UPT ;  /* 0x000000010400788c */ /* 0x000fd2000bf25070 */
[----:B------:R-:W-:Y:S05]  /*3540*/  BRA.U !UP1, `(.L_x_59) ;  /* 0x0000000109a47547 */ /* 0x000fea000b800000 */
[----:B------:R-:W-:Y:S01]  /*3550*/  ELECT P0, URZ, PT ;  /* 0x0000000000ff782f */ /* 0x000fe20003800000 */
[----:B------:R-:W-:-:S12]  /*3560*/  BSSY B0, `(.L_x_59) ;  /* 0x0000027000007945 */ /* 0x000fd80003800000 */
[----:B------:R-:W-:Y:S05]  /*3570*/  @!P0 BRA `(.L_x_60) ;  /* 0x0000000000948947 */ /* 0x000fea0003800000 */
[----:B------:R-:W-:-:S05]  /*3580*/  UMOV UR4, 0x10 ;  /* 0x0000001000047882 */ /* 0x000fca0000000000 */
[----:B------:R-:W-:Y:S04]  /*3590*/  DEPBAR.LE SB1, 0x36 ;  /* 0x00009d800000791a */ /* 0x000fe80000000000 */
[----:B------:R-:W1:Y:S02]  /*35a0*/  UTCATOMSWS.2CTA.FIND_AND_SET.ALIGN UP0, UR4, UR4 ;  /* 0x00000004000475e3 */ /* 0x000e640008200800 */
[----:B-1----:R-:W-:Y:S01]  /*35b0*/  MOV R12, UR4 ;  /* 0x00000004000c7c02 */ /* 0x002fe20008000f00 */
[----:B------:R-:W-:Y:S06]  /*35c0*/  BRA.U UP0, `(.L_x_61) ;  /* 0x0000000100187547 */ /* 0x000fec000b800000 */
.L_x_62:
[----:B------:R-:W-:Y:S05]  /*35d0*/  NANOSLEEP 0x64 ;  /* 0x000000640000795d */ /* 0x000fea0003800000 */
[----:B------:R-:W-:-:S05]  /*35e0*/  UMOV UR4, 0x10 ;  /* 0x0000001000047882 */ /* 0x000fca0000000000 */
[----:B------:R-:W-:Y:S04]  /*35f0*/  DEPBAR.LE SB1, 0x36 ;  /* 0x00009d800000791a */ /* 0x000fe80000000000 */
[----:B------:R-:W1:Y:S02]  /*3600*/  UTCATOMSWS.2CTA.FIND_AND_SET.ALIGN UP0, UR4, UR4 ;  /* 0x00000004000475e3 */ /* 0x000e640008200800 */
[----:B-1----:R-:W-:Y:S01]  /*3610*/  MOV R12, UR4 ;  /* 0x00000004000c7c02 */ /* 0x002fe20008000f00 */
[----:B------:R-:W-:Y:S05]  /*3620*/  BRA.U !UP0, `(.L_x_62) ;  /* 0xfffffffd08e87547 */ /* 0x000fea000b83ffff */
.L_x_61:
[----:B------:R-:W1:Y:S01]  /*3630*/  LDS R8, [UR5+0x10] ;  /* 0x00001005ff087984 */ /* 0x000e620008000800 */
[----:B------:R-:W-:Y:S01]  /*3640*/  R2UR UR4, R0 ;  /* 0x00000000000472ca */ /* 0x000fe200000e0000 */
[----:B------:R-:W-:-:S04]  /*3650*/  IMAD.U32 R5, RZ, RZ, UR6 ;  /* 0x00000006ff057e24 */ /* 0x000fc8000f8e00ff */
[----:B------:R-:W-:-:S08]  /*3660*/  VIADD R5, R5, 0x120 ;  /* 0x0000012005057836 */ /* 0x000fd00000000000 */
[----:B------:R-:W-:Y:S02]  /*3670*/  MOV R6, UR4 ;  /* 0x0000000400067c02 */ /* 0x000fe40008000f00 */
[----:B-1----:R-:W-:-:S04]  /*3680*/  SHF.L.U32 R8, R8, 0x1f, RZ ;  /* 0x0000001f08087819 */ /* 0x002fc800000006ff */
[----:B------:R-:W1:Y:S02]  /*3690*/  SYNCS.PHASECHK.TRANS64.TRYWAIT P0, [UR5+0x8], R8 ;  /* 0x00000808ff0075a7 */ /* 0x000e640008001105 */
[----:B-1----:R-:W-:Y:S05]  /*36a0*/  @P0 BRA `(.L_x_63) ;  /* 0x0000000000080947 */ /* 0x002fea0003800000 */
[----:B------:R-:W1:Y:S02]  /*36b0*/  SYNCS.PHASECHK.TRANS64.TRYWAIT P0, [UR5+0x8], R8 ;  /* 0x00000808ff0075a7 */ /* 0x000e640008001105 */
[----:B-1----:R-:W-:Y:S05]  /*36c0*/  @!P0 BRA `(.L_x_64) ;  /* 0x0000008400a08947 */ /* 0x002fea0003800000 */
.L_x_63:
[----:B------:R-:W-:Y:S01]  /*36d0*/  R2UR UR4, R0 ;  /* 0x00000000000472ca */ /* 0x000fe200000e0000 */
[----:B------:R-:W-:Y:S01]  /*36e0*/  IMAD.MOV.U32 R10, RZ, RZ, 0xffff ;  /* 0x0000ffffff0a7424 */ /* 0x000fe200078e00ff */
[----:B------:R-:W-:Y:S01]  /*36f0*/  PRMT R6, R6, 0x654, R5 ;  /* 0x0000065406067816 */ /* 0x000fe20000000005 */
[----:B------:R-:W-:Y:S02]  /*3700*/  HFMA2 R5, -RZ, RZ, 0, 5.9604644775390625e-08 ;  /* 0x00000001ff057431 */ /* 0x000fe400000001ff */
[----:B-1----:R-:W-:Y:S02]  /*3710*/  IMAD.MOV.U32 R8, RZ, RZ, 0x4 ;  /* 0x00000004ff087424 */ /* 0x002fe400078e00ff */
[----:B------:R-:W-:Y:S01]  /*3720*/  IMAD.SHL.U32 R11, R12, 0x20, RZ ;  /* 0x000000200c0b7824 */ /* 0x000fe200078e00ff */
[----:B------:R-:W-:-:S05]  /*3730*/  SHF.L.U32 R10, R10, R12, RZ ;  /* 0x0000000c0a0a7219 */ /* 0x000fca00000006ff */
[----:B------:R-:W-:Y:S01]  /*3740*/  UPRMT UR4, UR4, 0x654, UR7 ;  /* 0x0000065404047896 */ /* 0x000fe20008000007 */
[----:B------:R-:W-:-:S05]  /*3750*/  SHF.L.U32 R9, R5, R12, RZ ;  /* 0x0000000c05097219 */ /* 0x000fca00000006ff */
[----:B------:R-:W-:-:S03]  /*3760*/  MOV R7, UR4 ;  /* 0x0000000400077c02 */ /* 0x000fc60008000f00 */
[----:B------:R1:W-:Y:S01]  /*3770*/  SYNCS.ARRIVE.TRANS64.RED RZ, [UR4], R8 ;  /* 0x00000008ffff79a7 */ /* 0x0003e20008000404 */
[----:B------:R1:W-:Y:S04]  /*3780*/  STS [UR6+0x120], R11 ;  /* 0x0001200bff007988 */ /* 0x0003e80008000806 */
[----:B------:R1:W-:Y:S04]  /*3790*/  STAS [R6.64], R12 ;  /* 0x0000000c06007dbd */ /* 0x0003e8000c0008ff */
[----:B------:R1:W-:Y:S04]  /*37a0*/  ATOMS.OR RZ, [UR5+0x14], R10 ;  /* 0x0000140affff798c */ /* 0x0003e8000b000005 */
[----:B------:R1:W-:Y:S04]  /*37b0*/  ATOMS.OR RZ, [UR5+0x18], R9 ;  /* 0x00001809ffff798c */ /* 0x0003e8000b000005 */
[----:B------:R1:W-:Y:S02]  /*37c0*/  ATOMS.XOR RZ, [UR5+0x10], R5 ;  /* 0x00001005ffff798c */ /* 0x0003e4000b800005 */
.L_x_60:
[----:B------:R-:W-:Y:S05]  /*37d0*/  BSYNC B0 ;  /* 0x0000000000007941 */ /* 0x000fea0003800000 */
.L_x_59:
[----:B------:R-:W-:Y:S05]  /*37e0*/  BRA.U UP1, `(.L_x_65) ;  /* 0x0000000101707547 */ /* 0x000fea000b800000 */
[----:B------:R-:W-:-:S03]  /*37f0*/  UMOV UR4, 0xffffffff ;  /* 0xffffffff00047882 */ /* 0x000fc60000000000 */
[----:B------:R-:W-:Y:S05]  /*3800*/  BRA.DIV UR4, `(.L_x_66) ;  /* 0x0000008604687947 */ /* 0x000fea000b800000 */
[----:B------:R-:W-:-:S13]  /*3810*/  ELECT P0, URZ, PT ;  /* 0x0000000000ff782f */ /* 0x000fda0003800000 */
.L_x_200:
[----:B------:R-:W-:Y:S05]  /*3820*/  @!P0 BRA `(.L_x_65) ;  /* 0x0000000000608947 */ /* 0x000fea0003800000 */
[----:B-1----:R-:W1:Y:S02]  /*3830*/  LDS R6, [UR5+0x10] ;  /* 0x00001005ff067984 */ /* 0x002e640008000800 */
[----:B-1----:R-:W-:-:S04]  /*3840*/  SHF.L.U32 R6, R6, 0x1f, RZ ;  /* 0x0000001f06067819 */ /* 0x002fc800000006ff */
[----:B------:R-:W1:Y:S02]  /*3850*/  SYNCS.PHASECHK.TRANS64.TRYWAIT P0, [UR5+0x8], R6 ;  /* 0x00000806ff0075a7 */ /* 0x000e640008001105 */
[----:B-1----:R-:W-:Y:S05]  /*3860*/  @P0 BRA `(.L_x_67) ;  /* 0x0000000000080947 */ /* 0x002fea0003800000 */
[----:B------:R-:W1:Y:S02]  /*3870*/  SYNCS.PHASECHK.TRANS64.TRYWAIT P0, [UR5+0x8], R6 ;  /* 0x00000806ff0075a7 */ /* 0x000e640008001105 */
[----:B-1----:R-:W-:Y:S05]  /*3880*/  @!P0 BRA `(.L_x_68) ;  /* 0x00000084006c8947 */ /* 0x002fea0003800000 */
.L_x_67:
[----:B------:R-:W2:Y:S01]  /*3890*/  LDS R8, [UR6+0x120] ;  /* 0x00012006ff087984 */ /* 0x000ea20008000800 */
[----:B------:R-:W-:Y:S01]  /*38a0*/  R2UR UR4, R0 ;  /* 0x00000000000472ca */ /* 0x000fe200000e0000 */
[----:B-1----:R-:W-:Y:S02]  /*38b0*/  IMAD.MOV.U32 R6, RZ, RZ, 0xffff ;  /* 0x0000ffffff067424 */ /* 0x002fe400078e00ff */
[----:B------:R-:W-:-:S10]  /*38c0*/  IMAD.MOV.U32 R5, RZ, RZ, 0x1 ;  /* 0x00000001ff057424 */ /* 0x000fd400078e00ff */
[----:B------:R-:W-:Y:S01]  /*38d0*/  UPRMT UR4, UR4, 0x654, UR7 ;  /* 0x0000065404047896 */ /* 0x000fe20008000007 */
[----:B--2---:R-:W-:Y:S01]  /*38e0*/  IMAD.SHL.U32 R7, R8, 0x20, RZ ;  /* 0x0000002008077824 */ /* 0x004fe200078e00ff */
[-C--:B------:R-:W-:Y:S02]  /*38f0*/  SHF.L.U32 R6, R6, R8.reuse, RZ ;  /* 0x0000000806067219 */ /* 0x080fe400000006ff */
[----:B------:R-:W-:Y:S02]  /*3900*/  SHF.L.U32 R8, R5, R8, RZ ;  /* 0x0000000805087219 */ /* 0x000fe400000006ff */
[----:B------:R2:W-:Y:S04]  /*3910*/  STS [UR6+0x120], R7 ;  /* 0x00012007ff007988 */ /* 0x0005e80008000806 */
[----:B------:R2:W-:Y:S04]  /*3920*/  ATOMS.OR RZ, [UR5+0x14], R6 ;  /* 0x00001406ffff798c */ /* 0x0005e8000b000005 */
[----:B------:R2:W-:Y:S01]  /*3930*/  ATOMS.OR RZ, [UR5+0x18], R8 ;  /* 0x00001808ffff798c */ /* 0x0005e2000b000005 */
[----:B------:R-:W-:Y:S03]  /*3940*/  SYNCS.ARRIVE.TRANS64.RED.A1T0 RZ, [UR4], RZ ;  /* 0x000000ffffff79a7 */ /* 0x000fe60008100404 */
[----:B------:R2:W-:Y:S01]  /*3950*/  ATOMS.XOR RZ, [UR5+0x10], R5 ;  /* 0x00001005ffff798c */ /* 0x0005e2000b800005 */
[----:B------:R-:W-:Y:S05]  /*3960*/  BRA `(.L_x_65) ;  /* 0x0000000000107947 */ /* 0x000fea0003800000 */
.L_x_58:
[----:B------:R-:W-:Y:S02]  /*3970*/  MOV R5, 0xffffffff ;  /* 0xffffffff00057802 */ /* 0x000fe40000000f00 */
[----:B------:R-:W-:-:S03]  /*3980*/  MOV R6, 0x39b0 ;  /* 0x000039b000067802 */ /* 0x000fc60000000f00 */
[----:B------:R1:W-:Y:S04]  /*3990*/  STS [UR6+0x120], R5 ;  /* 0x00012005ff007988 */ /* 0x0003e80008000806 */
[----:B-1---5:R-:W-:Y:S05]  /*39a0*/  CALL.REL.NOINC `($__internal_1_$__cuda_sm10x_tcgen05_guardrail_trap_phase_invalid_during_alloc) ;  /* 0x0000008c00f07944 */ /* 0x022fea0003c00000 */
.L_x_65:
[----:B------:R-:W-:Y:S05]  /*39b0*/  WARPSYNC.ALL ;  /* 0x0000000000007948 */ /* 0x000fea0003800000 */
[----:B------:R-:W3:Y:S01]  /*39c0*/  S2UR UR4, SR_CgaCtaId ;  /* 0x00000000000479c3 */ /* 0x000ee20000008800 */
[----:B------:R-:W-:Y:S01]  /*39d0*/  UMOV UR62, 0x400 ;  /* 0x00000400003e7882 */ /* 0x000fe20000000000 */
[----:B------:R-:W4:Y:S01]  /*39e0*/  LDCU UR7, c[0x0][0x38c] ;  /* 0x00007180ff0777ac */ /* 0x000f220008000800 */
[----:B------:R-:W-:Y:S01]  /*39f0*/  LOP3.LUT R3, R3, 0xffff, RZ, 0xc0, !PT ;  /* 0x0000ffff03037812 */ /* 0x000fe200078ec0ff */
[----:B-1----:R-:W-:Y:S01]  /*3a00*/  IMAD.MOV.U32 R11, RZ, RZ, 0x1 ;  /* 0x00000001ff0b7424 */ /* 0x002fe200078e00ff */
[----:B------:R-:W-:Y:S01]  /*3a10*/  R2UR UR5, R2 ;  /* 0x00000000020572ca */ /* 0x000fe200000e0000 */
[----:B------:R-:W-:Y:S01]  /*3a20*/  IMAD.MOV.U32 R10, RZ, RZ, RZ ;  /* 0x000000ffff0a7224 */ /* 0x000fe200078e00ff */
[----:B------:R-:W-:-:S02]  /*3a30*/  LOP3.LUT R4, R4, 0xffff, RZ, 0xc0, !PT ;  /* 0x0000ffff04047812 */ /* 0x000fc400078ec0ff */
[----:B--2---:R-:W-:Y:S01]  /*3a40*/  CS2R R8, SRZ ;  /* 0x0000000000087805 */ /* 0x004fe2000001ff00 */
[----:B------:R-:W-:Y:S01]  /*3a50*/  UMOV UR9, URZ ;  /* 0x000000ff00097c82 */ /* 0x000fe20008000000 */
[----:B------:R-:W-:Y:S01]  /*3a60*/  UMOV UR60, URZ ;  /* 0x000000ff003c7c82 */ /* 0x000fe20008000000 */
[----:B------:R-:W-:Y:S01]  /*3a70*/  R2UR UR65, R4 ;  /* 0x00000000044172ca */ /* 0x000fe200000e0000 */
[----:B------:R-:W-:Y:S01]  /*3a80*/  UMOV UR76, 0x0 ;  /* 0x00000000004c7882 */ /* 0x000fe20000000000 */
[----:B------:R-:W-:Y:S01]  /*3a90*/  UMOV UR77, 0x8400910 ;  /* 0x08400910004d7882 */ /* 0x000fe20000000000 */
[----:B------:R-:W-:Y:S01]  /*3aa0*/  UMOV UR74, 0x0 ;  /* 0x00000000004a7882 */ /* 0x000fe20000000000 */
[----:B------:R-:W-:Y:S01]  /*3ab0*/  UMOV UR75, 0x8400910 ;  /* 0x08400910004b7882 */ /* 0x000fe20000000000 */
[----:B------:R-:W-:Y:S01]  /*3ac0*/  UMOV UR72, 0x0 ;  /* 0x0000000000487882 */ /* 0x000fe20000000000 */
[----:B------:R-:W-:Y:S01]  /*3ad0*/  UMOV UR73, 0x8400910 ;  /* 0x0840091000497882 */ /* 0x000fe20000000000 */
[----:B------:R-:W-:-:S02]  /*3ae0*/  UISETP.NE.AND UP3, UPT, UR5, URZ, UPT ;  /* 0x000000ff0500728c */ /* 0x000fc4000bf65270 */
[----:B----4-:R-:W-:Y:S01]  /*3af0*/  UIADD3 UR7, UPT, UPT, UR7, 0x7f, URZ ;  /* 0x0000007f07077890 */ /* 0x010fe2000fffe0ff */
[----:B------:R-:W-:Y:S01]  /*3b00*/  UMOV UR70, 0x0 ;  /* 0x0000000000467882 */ /* 0x000fe20000000000 */
[----:B------:R-:W-:Y:S01]  /*3b10*/  UMOV UR71, 0x8400910 ;  /* 0x0840091000477882 */ /* 0x000fe20000000000 */
[----:B---3--:R-:W-:Y:S01]  /*3b20*/  ULEA UR62, UR4, UR62, 0x18 ;  /* 0x0000003e043e7291 */ /* 0x008fe2000f8ec0ff */
[----:B------:R-:W-:Y:S02]  /*3b30*/  UMOV UR68, 0x0 ;  /* 0x0000000000447882 */ /* 0x000fe40000000000 */
[----:B------:R-:W-:Y:S01]  /*3b40*/  UMOV UR4, URZ ;  /* 0x000000ff00047c82 */ /* 0x000fe20008000000 */
[----:B------:R-:W-:Y:S01]  /*3b50*/  UIADD3 UR6, UPT, UPT, UR62, 0x8400, URZ ;  /* 0x000084003e067890 */ /* 0x000fe2000fffe0ff */
[----:B------:R-:W-:Y:S01]  /*3b60*/  IMAD.U32 R14, RZ, RZ, UR4 ;  /* 0x00000004ff0e7e24 */ /* 0x000fe2000f8e00ff */
[----:B------:R-:W-:Y:S02]  /*3b70*/  USHF.R.S32.HI UR4, URZ, 0x1f, UR7 ;  /* 0x0000001fff047899 */ /* 0x000fe40008011407 */
[----:B------:R-:W-:-:S02]  /*3b80*/  UIADD3 UR5, UPT, UPT, UR62, 0x18400, URZ ;  /* 0x000184003e057890 */ /* 0x000fc4000fffe0ff */
[----:B------:R-:W-:Y:S02]  /*3b90*/  ULEA.HI UR4, UR4, UR7, URZ, 0x7 ;  /* 0x0000000704047291 */ /* 0x000fe4000f8f38ff */
[----:B------:R-:W-:Y:S02]  /*3ba0*/  USHF.R.U32.HI UR6, URZ, 0x4, UR6 ;  /* 0x00000004ff067899 */ /* 0x000fe40008011606 */
[----:B------:R-:W-:Y:S02]  /*3bb0*/  USHF.R.S32.HI UR8, URZ, 0x7, UR4 ;  /* 0x00000007ff087899 */ /* 0x000fe40008011404 */
[----:B------:R-:W-:Y:S01]  /*3bc0*/  USHF.R.U32.HI UR5, URZ, 0x4, UR5 ;  /* 0x00000004ff057899 */ /* 0x000fe20008011605 */
[----:B------:R-:W-:Y:S01]  /*3bd0*/  R2UR UR4, R3 ;  /* 0x00000000030472ca */ /* 0x000fe200000e0000 */
[----:B------:R-:W-:Y:S02]  /*3be0*/  UISETP.LT.AND UP0, UPT, UR8, 0x1, UPT ;  /* 0x000000010800788c */ /* 0x000fe4000bf01270 */
[----:B------:R-:W-:Y:S01]  /*3bf0*/  ULOP3.LUT UR6, UR6, 0x3fff, URZ, 0xc0, !UPT ;  /* 0x00003fff06067892 */ /* 0x000fe2000f8ec0ff */
[----:B------:R-:W-:Y:S01]  /*3c00*/  IMAD.U32 R12, RZ, RZ, UR8 ;  /* 0x00000008ff0c7e24 */ /* 0x000fe2000f8e00ff */
[----:B------:R-:W-:-:S02]  /*3c10*/  ULOP3.LUT UR67, UR5, 0x3fff, URZ, 0xc0, !UPT ;  /* 0x00003fff05437892 */ /* 0x000fc4000f8ec0ff */
[----:B------:R-:W-:Y:S02]  /*3c20*/  ULOP3.LUT UR66, UR6, 0x10000, URZ, 0xfc, !UPT ;  /* 0x0001000006427892 */ /* 0x000fe4000f8efcff */
[----:B------:R-:W-:Y:S01]  /*3c30*/  ULOP3.LUT UR67, UR67, 0x10000, URZ, 0xfc, !UPT ;  /* 0x0001000043437892 */ /* 0x000fe2000f8efcff */
[----:B------:R-:W-:-:S03]  /*3c40*/  UMOV UR69, 0x8400910 ;  /* 0x0840091000457882 */ /* 0x000fc60000000000 */
[----:B------:R-:W-:Y:S01]  /*3c50*/  IMAD.U32 R13, RZ, RZ, UR4 ;  /* 0x00000004ff0d7e24 */ /* 0x000fe2000f8e00ff */
[----:B------:R-:W-:Y:S01]  /*3c60*/  NOP ;  /* 0x0000000000007918 */ /* 0x000fe20000000000 */
[----:B------:R-:W-:Y:S06]  /*3c70*/  BAR.ARV 0x6, 0xa0 ;  /* 0x0182800000007b1d */ /* 0x000fec0000002000 */
[----:B------:R-:W1:Y:S02]  /*3c80*/  LDS R5, [UR62+0x120] ;  /* 0x0001203eff057984 */ /* 0x000e640008000800 */
[----:B-1----:R-:W-:-:S13]  /*3c90*/  R2UR UR4, R5 ;  /* 0x00000000050472ca */ /* 0x002fda00000e0000 */
[----:B------:R-:W-:Y:S01]  /*3ca0*/  IMAD.U32 R16, RZ, RZ, UR4 ;  /* 0x00000004ff107e24 */ /* 0x000fe2000f8e00ff */
[----:B------:R-:W-:-:S06]  /*3cb0*/  USEL UR4, UR8, 0x1, !UP0 ;  /* 0x0000000108047887 */ /* 0x000fcc000c000000 */
[----:B------:R-:W-:-:S07]  /*3cc0*/  IMAD.U32 R15, RZ, RZ, UR4 ;  /* 0x00000004ff0f7e24 */ /* 0x000fce000f8e00ff */
.L_x_76:
[C---:B------:R-:W-:Y:S02]  /*3cd0*/  LEA R3, R10.reuse, UR62, 0x3 ;  /* 0x0000003e0a037c11 */ /* 0x040fe4000f8e18ff */
[----:B------:R-:W-:Y:S02]  /*3ce0*/  SHF.L.U32 R4, R9, 0x1f, RZ ;  /* 0x0000001f09047819 */ /* 0x000fe400000006ff */
[----:B------:R-:W-:Y:S02]  /*3cf0*/  LEA R5, R10, UR62, 0x4 ;  /* 0x0000003e0a057c11 */ /* 0x000fe4000f8e20ff */
[----:B------:R-:W1:Y:S02]  /*3d00*/  SYNCS.PHASECHK.TRANS64.TRYWAIT P0, [R3+URZ+0x70], R4 ;  /* 0x00007004030075a7 */ /* 0x000e6400080011ff */
[----:B-1----:R-:W-:Y:S05]  /*3d10*/  @!P0 BRA `(.L_x_69) ;  /* 0x0000008000608947 */ /* 0x002fea0003800000 */
.L_x_201:
[----:B-1----:R-:W1:Y:S01]  /*3d20*/  LDS.128 R4, [R5+0x100] ;  /* 0x0001000005047984 */ /* 0x002e620000000c00 */
[----:B------:R-:W-:Y:S02]  /*3d30*/  VIADD R3, R3, 0x80 ;  /* 0x0000008003037836 */ /* 0x000fe40000000000 */
[----:B------:R-:W-:Y:S01]  /*3d40*/  VIADD R10, R10, 0x1 ;  /* 0x000000010a0a7836 */ /* 0x000fe20000000000 */
[----:B------:R-:W-:Y:S01]  /*3d50*/  @!PT LDS RZ, [RZ] ;  /* 0x00000000fffff984 */ /* 0x000fe20000000800 */
[----:B------:R-:W-:Y:S01]  /*3d60*/  @!PT LDS RZ, [RZ] ;  /* 0x00000000fffff984 */ /* 0x000fe20000000800 */
[----:B------:R-:W-:Y:S01]  /*3d70*/  @!PT LDS RZ, [RZ] ;  /* 0x00000000fffff984 */ /* 0x000fe20000000800 */
[----:B------:R-:W-:Y:S01]  /*3d80*/  @!PT LDS RZ, [RZ] ;  /* 0x00000000fffff984 */ /* 0x000fe20000000800 */
[----:B------:R2:W-:Y:S06]  /*3d90*/  MEMBAR.ALL.CTA ;  /* 0x0000000000007992 */ /* 0x0005ec0000008000 */
[----:B--2---:R-:W2:Y:S01]  /*3da0*/  FENCE.VIEW.ASYNC.S ;  /* 0x00000000000073c6 */ /* 0x004ea20000000000 */
[----:B------:R-:W-:-:S04]  /*3db0*/  PRMT R3, RZ, 0x654, R3 ;  /* 0x00000654ff037816 */ /* 0x000fc80000000003 */
[----:B--2---:R2:W-:Y:S01]  /*3dc0*/  SYNCS.ARRIVE.TRANS64.RED.A1T0 RZ, [R3+URZ], RZ ;  /* 0x000000ff03ff79a7 */ /* 0x0045e200081004ff */
[----:B-1----:R-:W-:Y:S01]  /*3dd0*/  LOP3.LUT P1, RZ, R6, 0x1, RZ, 0xc0, !PT ;  /* 0x0000000106ff7812 */ /* 0x002fe2000782c0ff */
[----:B--2---:R-:W-:-:S12]  /*3de0*/  BRA.U UP3, `(.L_x_70) ;  /* 0x00000009032c7547 */ /* 0x004fd8000b800000 */
[----:B------:R-:W1:Y:S01]  /*3df0*/  LDCU UR4, c[0x0][0x38c] ;  /* 0x00007180ff0477ac */ /* 0x000e620008000800 */
[----:B------:R-:W-:Y:S02]  /*3e00*/  R2UR UR5, R14 ;  /* 0x000000000e0572ca */ /* 0x000fe400000e0000 */
[----:B------:R-:W-:Y:S02]  /*3e10*/  PLOP3.LUT P2, PT, PT, PT, PT, 0x80, 0x8 ;  /* 0x000000000008781c */ /* 0x000fe40003f4f070 */
[----:B------:R-:W-:Y:S02]  /*3e20*/  SHF.L.U32 R5, R11, 0x1f, RZ ;  /* 0x0000001f0b057819 */ /* 0x000fe400000006ff */
[----:B------:R-:W-:-:S07]  /*3e30*/  R2UR UR6, R16 ;  /* 0x00000000100672ca */ /* 0x000fce00000e0000 */
[----:B------:R-:W-:Y:S02]  /*3e40*/  ULEA UR7, UR5, UR62, 0x3 ;  /* 0x0000003e05077291 */ /* 0x000fe4000f8e18ff */
[----:B-1----:R-:W-:-:S04]  /*3e50*/  UISETP.GE.AND UP0, UPT, UR4, 0x1, UPT ;  /* 0x000000010400788c */ /* 0x002fc8000bf06270 */
[----:B------:R-:W-:Y:S01]  /*3e60*/  IMAD.U32 R4, RZ, RZ, UR7 ;  /* 0x00000007ff047e24 */ /* 0x000fe2000f8e00ff */
[----:B------:R-:W-:Y:S01]  /*3e70*/  ULEA UR8, UR5, UR6, 0x7 ;  /* 0x0000000605087291 */ /* 0x000fe2000f8e38ff */
[----:B------:R-:W-:-:S05]  /*3e80*/  PLOP3.LUT P0, PT, PT, PT, UP0, 0x80, 0x8 ;  /* 0x000000000008781c */ /* 0x000fca0003f0f008 */
[----:B------:R-:W-:-:S08]  /*3e90*/  @UP0 ULEA UR4, UR9, UR62, 0x3 ;  /* 0x0000003e09040291 */ /* 0x000fd0000f8e18ff */
[----:B------:R-:W-:-:S04]  /*3ea0*/  @P0 SHF.L.U32 R3, R8, 0x1f, RZ ;  /* 0x0000001f08030819 */ /* 0x000fc800000006ff */
[----:B------:R1:W2:Y:S01]  /*3eb0*/  @P0 SYNCS.PHASECHK.TRANS64.TRYWAIT P2, [UR4], R3 ;  /* 0x00000003ff0005a7 */ /* 0x0002a20008041104 */
[----:B------:R-:W3:Y:S02]  /*3ec0*/  SYNCS.PHASECHK.TRANS64.TRYWAIT P0, [UR7+0xb0], R5 ;  /* 0x0000b005ff0075a7 */ /* 0x000ee40008001107 */
[----:B-123--:R-:W-:Y:S05]  /*3ed0*/  @!P0 BRA `(.L_x_71) ;  /* 0x0000008000048947 */ /* 0x00efea0003800000 */
.L_x_203:
[----:B------:R-:W-:Y:S01]  /*3ee0*/  UMOV UR64, UR60 ;  /* 0x0000003c00407c82 */ /* 0x000fe20008000000 */
[----:B------:R-:W-:Y:S05]  /*3ef0*/  BRA.U !UP0, `(.L_x_72) ;  /* 0x0000000508d07547 */ /* 0x000fea000b800000 */
[----:B------:R-:W-:Y:S01]  /*3f00*/  R2UR UR4, R15 ;  /* 0x000000000f0472ca */ /* 0x000fe200000e0000 */
[----:B------:R-:W-:Y:S01]  /*3f10*/  UPLOP3.LUT UP2, UPT, UPT, UPT, UPT, 0x40, 0x4 ;  /* 0x000000000004789c */ /* 0x000fe20003f4e870 */
[----:B------:R-:W-:Y:S01]  /*3f20*/  R2UR UR61, R12 ;  /* 0x000000000c3d72ca */ /* 0x000fe200000e0000 */
[----:B------:R-:W-:-:S10]  /*3f30*/  UMOV UR7, UR9 ;  /* 0x0000000900077c82 */ /* 0x000fd40008000000 */
[----:B------:R-:W-:-:S12]  /*3f40*/  UIADD3 UR64, UPT, UPT, UR4, UR60, URZ ;  /* 0x0000003c04407290 */ /* 0x000fd8000fffe0ff */
.L_x_75:
[----:B--2---:R-:W-:Y:S01]  /*3f50*/  ULEA UR5, UR7, UR62, 0x3 ;  /* 0x0000003e07057291 */ /* 0x004fe2000f8e18ff */
[----:B------:R-:W-:Y:S11]  /*3f60*/  @P2 BRA `(.L_x_73) ;  /* 0x00000000000c2947 */ /* 0x000ff60003800000 */
[----:B-1----:R-:W-:Y:S04]  /*3f70*/  SHF.L.U32 R5, R8, 0x1f, RZ ;  /* 0x0000001f08057819 */ /* 0x002fe800000006ff */
[----:B------:R-:W1:Y:S02]  /*3f80*/  SYNCS.PHASECHK.TRANS64.TRYWAIT P0, [UR5], R5 ;  /* 0x00000005ff0075a7 */ /* 0x000e640008001105 */
[----:B-1----:R-:W-:Y:S05]  /*3f90*/  @!P0 BRA `(.L_x_74) ;  /* 0x0000007c00f08947 */ /* 0x002fea0003800000 */
.L_x_73:
[----:B------:R-:W-:Y:S01]  /*3fa0*/  UISETP.NE.AND UP0, UPT, UR61, 0x1, UPT ;  /* 0x000000013d00788c */ /* 0x000fe2000bf05270 */
[----:B------:R-:W-:Y:S01]  /*3fb0*/  PLOP3.LUT P2, PT, PT, PT, PT, 0x80, 0x8 ;  /* 0x000000000008781c */ /* 0x000fe20003f4f070 */
[----:B------:R-:W-:Y:S01]  /*3fc0*/  UIADD3 UR9, UPT, UPT, UR7, 0x1, URZ ;  /* 0x0000000107097890 */ /* 0x000fe2000fffe0ff */
[----:B------:R-:W-:Y:S01]  /*3fd0*/  MOV.SPILL R6, UR65 ;  /* 0x0000004100067c02 */ /* 0x000fe20009000f00 */
[----:B------:R-:W-:Y:S01]  /*3fe0*/  UIADD3 UR63, UPT, UPT, UR5, 0x10, URZ ;  /* 0x00000010053f7890 */ /* 0x000fe2000fffe0ff */
[----:B-1----:R-:W-:Y:S01]  /*3ff0*/  MOV.SPILL R5, UR64 ;  /* 0x0000004000057c02 */ /* 0x002fe20009000f00 */
[----:B------:R-:W-:Y:S01]  /*4000*/  UISETP.NE.AND UP1, UPT, UR9, 0x2, UPT ;  /* 0x000000020900788c */ /* 0x000fe2000bf25270 */
[----:B------:R-:W-:Y:S01]  /*4010*/  PLOP3.LUT P0, PT, PT, PT, UP0, 0x80, 0x8 ;  /* 0x000000000008781c */ /* 0x000fe20003f0f008 */
[----:B------:R-:W-:Y:S02]  /*4020*/  ULEA UR6, UR7, UR67, 0xc ;  /* 0x0000004307067291 */ /* 0x000fe4000f8e60ff */
[----:B------:R-:W-:Y:S02]  /*4030*/  USEL UR5, URZ, 0x1, UP1 ;  /* 0x00000001ff057887 */ /* 0x000fe40008800000 */
[----:B------:R-:W-:Y:S02]  /*4040*/  USEL UR9, UR9, URZ, UP1 ;  /* 0x000000ff09097287 */ /* 0x000fe40008800000 */
[----:B------:R-:W-:Y:S02]  /*4050*/  ULEA UR4, UR7, UR66, 0xb ;  /* 0x0000004207047291 */ /* 0x000fe4000f8e58ff */
[----:B------:R-:W-:Y:S01]  /*4060*/  @UP0 ULEA UR7, UR9, UR62, 0x3 ;  /* 0x0000003e09070291 */ /* 0x000fe2000f8e18ff */
[----:B------:R-:W-:Y:S01]  /*4070*/  LOP3.LUT R8, R8, UR5, RZ, 0x3c, !PT ;  /* 0x0000000508087c12 */ /* 0x000fe2000f8e3cff */
[----:B------:R-:W-:Y:S02]  /*4080*/  UIADD3 UR20, UPT, UPT, UR6, 0x2, URZ ;  /* 0x0000000206147890 */ /* 0x000fe4000fffe0ff */
[----:B------:R-:W-:Y:S01]  /*4090*/  UIADD3 UR18, UPT, UPT, UR4, 0x2, URZ ;  /* 0x0000000204127890 */ /* 0x000fe2000fffe0ff */
[----:B------:R-:W-:Y:S01]  /*40a0*/  @P0 SHF.L.U32 R3, R8, 0x1f, RZ ;  /* 0x0000001f08030819 */ /* 0x000fe200000006ff */
[----:B------:R-:W-:Y:S02]  /*40b0*/  UIADD3 UR16, UPT, UPT, UR6, 0x4, URZ ;  /* 0x0000000406107890 */ /* 0x000fe4000fffe0ff */
[----:B------:R-:W-:Y:S01]  /*40c0*/  UIADD3 UR10, UPT, UPT, UR4, 0x4, URZ ;  /* 0x00000004040a7890 */ /* 0x000fe2000fffe0ff */
[----:B------:R2:W3:Y:S01]  /*40d0*/  @P0 SYNCS.PHASECHK.TRANS64.TRYWAIT P2, [UR7], R3 ;  /* 0x00000003ff0005a7 */ /* 0x0004e20008041107 */
[----:B------:R-:W-:Y:S02]  /*40e0*/  UIADD3 UR14, UPT, UPT, UR6, 0x6, URZ ;  /* 0x00000006060e7890 */ /* 0x000fe4000fffe0ff */
        /* <DEDUP_REMOVED lines=21> */
[----:B------:R-:W-:Y:S01]  /*4240*/  UIADD3 UR61, UPT, UPT, UR61, -0x1, URZ ;  /* 0xffffffff3d3d7890 */ /* 0x000fe2000fffe0ff */
[----:B------:R-:W-:Y:S01]  /*4250*/  UMOV UR7, 0x40004040 ;  /* 0x4000404000077882 */ /* 0x000fe20000000000 */
[----:B------:R-:W-:Y:S01]  /*4260*/  UMOV UR64, 0x0 ;  /* 0x0000000000407882 */ /* 0x000fe20000000000 */
[----:B------:R-:W-:Y:S01]  /*4270*/  UMOV UR65, 0x8400910 ;  /* 0x0840091000417882 */ /* 0x000fe20000000000 */
[----:B------:R-:W-:Y:S01]  /*4280*/  UMOV UR5, 0x40004040 ;  /* 0x4000404000057882 */ /* 0x000fe20000000000 */
[----:B------:R-:W-:Y:S01]  /*4290*/  UMOV UR21, 0x40004040 ;  /* 0x4000404000157882 */ /* 0x000fe20000000000 */
[----:B------:R1:W-:Y:S01]  /*42a0*/  UTCHMMA.2CTA gdesc[UR4], gdesc[UR6], tmem[UR8], tmem[UR64], idesc[UR65], UP2 ;  /* 0x00ff4006040075ea */ /* 0x0003e20009200008 */
[----:B------:R-:W-:Y:S01]  /*42b0*/  UPLOP3.LUT UP2, UPT, UPT, UPT, UPT, 0x80, 0x8 ;  /* 0x000000000008789c */ /* 0x000fe20003f4f070 */
[----:B------:R-:W-:Y:S01]  /*42c0*/  UMOV UR19, 0x40004040 ;  /* 0x4000404000137882 */ /* 0x000fe20000000000 */
[----:B------:R-:W-:Y:S01]  /*42d0*/  UMOV UR17, 0x40004040 ;  /* 0x4000404000117882 */ /* 0x000fe20000000000 */
[----:B------:R4:W-:Y:S01]  /*42e0*/  UTCHMMA.2CTA gdesc[UR18], gdesc[UR20], tmem[UR8], tmem[UR64], idesc[UR65], UPT ;  /* 0x00ff4014120075ea */ /* 0x0009e2000ba00008 */
        /* <DEDUP_REMOVED lines=19> */
[----:B-1----:R-:W-:Y:S01]  /*4420*/  UMOV UR7, 0x8400910 ;  /* 0x0840091000077882 */ /* 0x002fe20000000000 */
[----:B------:R-:W-:Y:S01]  /*4430*/  UMOV UR35, 0x40004040 ;  /* 0x4000404000237882 */ /* 0x000fe20000000000 */
[----:B------:R-:W-:Y:S01]  /*4440*/  UMOV UR33, 0x40004040 ;  /* 0x4000404000217882 */ /* 0x000fe20000000000 */
[----:B------:R-:W-:Y:S01]  /*4450*/  UMOV UR27, 0x40004040 ;  /* 0x40004040001b7882 */ /* 0x000fe20000000000 */
[----:B------:R-:W-:Y:S01]  /*4460*/  UMOV UR25, 0x40004040 ;  /* 0x4000404000197882 */ /* 0x000fe20000000000 */
[----:B----4-:R-:W-:Y:S02]  /*4470*/  UIADD3 UR20, UPT, UPT, UR4, 0x602, URZ ;  /* 0x0000060204147890 */ /* 0x010fe4000fffe0ff */
[----:B------:R-:W-:Y:S02]  /*4480*/  UIADD3 UR18, UPT, UPT, UR6, 0xc04, URZ ;  /* 0x00000c0406127890 */ /* 0x000fe4000fffe0ff */
[----:B--2---:R-:W-:Y:S02]  /*4490*/  UIADD3 UR16, UPT, UPT, UR4, 0x604, URZ ;  /* 0x0000060404107890 */ /* 0x004fe4000fffe0ff */
[----:B------:R-:W-:Y:S01]  /*44a0*/  UIADD3 UR10, UPT, UPT, UR6, 0xc06, URZ ;  /* 0x00000c06060a7890 */ /* 0x000fe2000fffe0ff */
[----:B------:R-:W-:Y:S01]  /*44b0*/  R2UR.FILL UR65, R6 ;  /* 0x00000000064172ca */ /* 0x000fe200004e0000 */
[----:B------:R-:W-:Y:S01]  /*44c0*/  UMOV UR14, 0x0 ;  /* 0x00000000000e7882 */ /* 0x000fe20000000000 */
[----:B------:R-:W-:Y:S01]  /*44d0*/  UMOV UR15, 0x8400910 ;  /* 0x08400910000f7882 */ /* 0x000fe20000000000 */
[----:B------:R-:W-:Y:S01]  /*44e0*/  UMOV UR12, 0x0 ;  /* 0x00000000000c7882 */ /* 0x000fe20000000000 */
[----:B------:R-:W-:Y:S01]  /*44f0*/  UTCHMMA.2CTA gdesc[UR28], gdesc[UR30], tmem[UR8], tmem[UR14], idesc[UR15], UPT ;  /* 0x00ff0e1e1c0075ea */ /* 0x000fe2000ba00008 */
[----:B------:R-:W-:Y:S01]  /*4500*/  UTCHMMA.2CTA gdesc[UR56], gdesc[UR58], tmem[UR8], tmem[UR14], idesc[UR15], UPT ;  /* 0x00ff0e3a380075ea */ /* 0x000fe2000ba00008 */
[----:B------:R-:W-:Y:S01]  /*4510*/  UMOV UR13, 0x8400910 ;  /* 0x08400910000d7882 */ /* 0x000fe20000000000 */
[----:B------:R-:W-:Y:S01]  /*4520*/  UTCHMMA.2CTA gdesc[UR52], gdesc[UR54], tmem[UR8], tmem[UR14], idesc[UR15], UPT ;  /* 0x00ff0e36340075ea */ /* 0x000fe2000ba00008 */
[----:B------:R-:W-:Y:S01]  /*4530*/  UIADD3 UR4, UPT, UPT, UR4, 0x606, URZ ;  /* 0x0000060604047890 */ /* 0x000fe2000fffe0ff */
[----:B------:R-:W-:Y:S01]  /*4540*/  UTCHMMA.2CTA gdesc[UR48], gdesc[UR50], tmem[UR8], tmem[UR12], idesc[UR13], UPT ;  /* 0x00ff0c32300075ea */ /* 0x000fe2000ba00008 */
[----:B------:R-:W-:Y:S01]  /*4550*/  UTCHMMA.2CTA gdesc[UR44], gdesc[UR46], tmem[UR8], tmem[UR12], idesc[UR13], UPT ;  /* 0x00ff0c2e2c0075ea */ /* 0x000fe2000ba00008 */
[----:B------:R-:W-:Y:S01]  /*4560*/  UMOV UR6, 0x0 ;  /* 0x0000000000067882 */ /* 0x000fe20000000000 */
[----:B------:R-:W-:Y:S01]  /*4570*/  UTCHMMA.2CTA gdesc[UR40], gdesc[UR42], tmem[UR8], tmem[UR12], idesc[UR13], UPT ;  /* 0x00ff0c2a280075ea */ /* 0x000fe2000ba00008 */
[----:B------:R1:W-:Y:S01]  /*4580*/  UTCHMMA.2CTA gdesc[UR36], gdesc[UR38], tmem[UR8], tmem[UR6], idesc[UR7], UPT ;  /* 0x00ff0626240075ea */ /* 0x0003e2000ba00008 */
[----:B------:R2:W-:Y:S01]  /*4590*/  UTCHMMA.2CTA gdesc[UR32], gdesc[UR34], tmem[UR8], tmem[UR76], idesc[UR77], UPT ;  /* 0x00ff4c22200075ea */ /* 0x0005e2000ba00008 */
[----:B------:R-:W-:Y:S01]  /*45a0*/  UMOV UR23, 0x40004040 ;  /* 0x4000404000177882 */ /* 0x000fe20000000000 */
[----:B------:R2:W-:Y:S01]  /*45b0*/  UTCHMMA.2CTA gdesc[UR24], gdesc[UR26], tmem[UR8], tmem[UR74], idesc[UR75], UPT ;  /* 0x00ff4a1a180075ea */ /* 0x0005e2000ba00008 */
[----:B------:R-:W-:Y:S01]  /*45c0*/  R2UR.FILL UR64, R5 ;  /* 0x00000000054072ca */ /* 0x000fe200004e0000 */
[----:B------:R2:W-:Y:S01]  /*45d0*/  UTCHMMA.2CTA gdesc[UR20], gdesc[UR22], tmem[UR8], tmem[UR72], idesc[UR73], UPT ;  /* 0x00ff4816140075ea */ /* 0x0005e2000ba00008 */
[----:B------:R2:W-:Y:S01]  /*45e0*/  UTCHMMA.2CTA gdesc[UR16], gdesc[UR18], tmem[UR8], tmem[UR70], idesc[UR71], UPT ;  /* 0x00ff4612100075ea */ /* 0x0005e2000ba00008 */
[----:B------:R2:W-:Y:S01]  /*45f0*/  UTCHMMA.2CTA gdesc[UR4], gdesc[UR10], tmem[UR8], tmem[UR68], idesc[UR69], UPT ;  /* 0x00ff440a040075ea */ /* 0x0005e2000ba00008 */
[----:B------:R2:W-:Y:S09]  /*4600*/  UTCBAR.2CTA.MULTICAST [UR63], URZ, UR65 ;  /* 0x000000ff3f0073e9 */ /* 0x0005f20008200841 */
[----:B------:R-:W-:Y:S01]  /*4610*/  UISETP.NE.AND UP0, UPT, UR60, UR64, UPT ;  /* 0x000000403c00728c */ /* 0x000fe2000bf05270 */
[----:B-1----:R-:W-:Y:S08]  /*4620*/  UMOV UR7, UR9 ;  /* 0x0000000900077c82 */ /* 0x002ff00008000000 */
[----:B---3--:R-:W-:Y:S05]  /*4630*/  BRA.U UP0, `(.L_x_75) ;  /* 0xfffffff900447547 */ /* 0x008fea000b83ffff */
.L_x_72:
[----:B--2---:R-:W-:Y:S01]  /*4640*/  R2UR UR4, R4 ;  /* 0x00000000040472ca */ /* 0x004fe200000e0000 */
[----:B------:R-:W-:Y:S01]  /*4650*/  UMOV UR60, UR64 ;  /* 0x00000040003c7c82 */ /* 0x000fe20008000000 */
[----:B------:R-:W-:-:S11]  /*4660*/  R2UR UR5, R13 ;  /* 0x000000000d0572ca */ /* 0x000fd600000e0000 */
[----:B------:R-:W-:-:S09]  /*4670*/  UIADD3 UR4, UPT, UPT, UR4, 0x90, URZ ;  /* 0x0000009004047890 */ /* 0x000fd2000fffe0ff */
[----:B------:R2:W-:Y:S01]  /*4680*/  UTCBAR.2CTA.MULTICAST [UR4], URZ, UR5 ;  /* 0x000000ff040073e9 */ /* 0x0005e20008200805 */
[----:B------:R-:W-:Y:S02]  /*4690*/  NOP ;  /* 0x0000000000007918 */ /* 0x000fe40000000000 */
.L_x_70:
[----:B--2---:R-:W-:Y:S02]  /*46a0*/  R2UR UR4, R14 ;  /* 0x000000000e0472ca */ /* 0x004fe400000e0000 */
[----:B------:R-:W-:-:S04]  /*46b0*/  ISETP.NE.AND P0, PT, R10, 0x2, PT ;  /* 0x000000020a00780c */ /* 0x000fc80003f05270 */
[----:B-1----:R-:W-:Y:S02]  /*46c0*/  SEL R3, RZ, 0x1, P0 ;  /* 0x00000001ff037807 */ /* 0x002fe40000000000 */
[----:B------:R-:W-:Y:S02]  /*46d0*/  SEL R10, R10, RZ, P0 ;  /* 0x000000ff0a0a7207 */ /* 0x000fe40000000000 */
[----:B------:R-:W-:-:S03]  /*46e0*/  LOP3.LUT R9, R9, R3, RZ, 0x3c, !PT ;  /* 0x0000000309097212 */ /* 0x000fc600078e3cff */
[----:B------:R-:W-:-:S04]  /*46f0*/  UIADD3 UR4, UPT, UPT, UR4, 0x1, URZ ;  /* 0x0000000104047890 */ /* 0x000fc8000fffe0ff */
[----:B------:R-:W-:-:S04]  /*4700*/  UISETP.NE.AND UP0, UPT, UR4, 0x4, UPT ;  /* 0x000000040400788c */ /* 0x000fc8000bf05270 */
[----:B------:R-:W-:Y:S02]  /*4710*/  USEL UR5, URZ, 0x1, UP0 ;  /* 0x00000001ff057887 */ /* 0x000fe40008000000 */
[----:B------:R-:W-:-:S04]  /*4720*/  USEL UR4, UR4, URZ, UP0 ;  /* 0x000000ff04047287 */ /* 0x000fc80008000000 */
[----:B------:R-:W-:Y:S02]  /*4730*/  LOP3.LUT R11, R11, UR5, RZ, 0x3c, !PT ;  /* 0x000000050b0b7c12 */ /* 0x000fe4000f8e3cff */
[----:B------:R-:W-:Y:S01]  /*4740*/  IMAD.U32 R14, RZ, RZ, UR4 ;  /* 0x00000004ff0e7e24 */ /* 0x000fe2000f8e00ff */
[----:B------:R-:W-:Y:S06]  /*4750*/  @P1 BRA `(.L_x_76) ;  /* 0xfffffff4005c1947 */ /* 0x000fec000383ffff */
[----:B------:R-:W1:Y:S01]  /*4760*/  S2UR UR8, SR_CgaCtaId ;  /* 0x00000000000879c3 */ /* 0x000e620000008800 */
[----:B------:R-:W-:Y:S02]  /*4770*/  ELECT P0, URZ, PT ;  /* 0x0000000000ff782f */ /* 0x000fe40003800000 */
[----:B------:R-:W-:Y:S01]  /*4780*/  R2UR UR5, R2 ;  /* 0x00000000020572ca */ /* 0x000fe200000e0000 */
[----:B------:R-:W-:Y:S01]  /*4790*/  UMOV UR4, 0x40 ;  /* 0x0000004000047882 */ /* 0x000fe20000000000 */
[----:B------:R-:W-:-:S03]  /*47a0*/  IMAD.MOV.U32 R2, RZ, RZ, 0x1 ;  /* 0x00000001ff027424 */ /* 0x000fc600078e00ff */
[----:B------:R-:W-:Y:S08]  /*47b0*/  UVIRTCOUNT.DEALLOC.SMPOOL 0x80 ;  /* 0x000000800000784c */ /* 0x000ff00000000000 */
[----:B------:R-:W-:Y:S02]  /*47c0*/  UISETP.NE.AND UP1, UPT, UR5, URZ, UPT ;  /* 0x000000ff0500728c */ /* 0x000fe4000bf25270 */
[----:B-1----:R-:W-:-:S09]  /*47d0*/  ULEA UR8, UR8, UR4, 0x18 ;  /* 0x0000000408087291 */ /* 0x002fd2000f8ec0ff */
[----:B------:R1:W-:Y:S01]  /*47e0*/  @P0 STS.U8 [UR8+0x1c], R2 ;  /* 0x00001c02ff000988 */ /* 0x0003e20008000008 */
[----:B------:R-:W-:Y:S05]  /*47f0*/  BRA.U UP1, `(.L_x_77) ;  /* 0x0000000101a87547 */ /* 0x000fea000b800000 */
[----:B------:R-:W-:Y:S01]  /*4800*/  R2UR UR4, R14 ;  /* 0x000000000e0472ca */ /* 0x000fe200000e0000 */
[----:B------:R-:W-:Y:S01]  /*4810*/  UIADD3 UR7, UPT, UPT, UR62, 0xb0, URZ ;  /* 0x000000b03e077890 */ /* 0x000fe2000fffe0ff */
[----:B------:R-:W-:-:S11]  /*4820*/  SHF.L.U32 R3, R11, 0x1f, RZ ;  /* 0x0000001f0b037819 */ /* 0x000fd600000006ff */
[----:B------:R-:W-:-:S09]  /*4830*/  ULEA UR4, UR4, UR7, 0x3 ;  /* 0x0000000704047291 */ /* 0x000fd2000f8e18ff */
[----:B------:R-:W2:Y:S02]  /*4840*/  SYNCS.PHASECHK.TRANS64.TRYWAIT P0, [UR4], R3 ;  /* 0x00000003ff0075a7 */ /* 0x000ea40008001104 */
[----:B--2---:R-:W-:Y:S05]  /*4850*/  @!P0 BRA `(.L_x_78) ;  /* 0x0000007400d88947 */ /* 0x004fea0003800000 */
.L_x_206:
[----:B------:R-:W-:-:S13]  /*4860*/  R2UR UR4, R14 ;  /* 0x000000000e0472ca */ /* 0x000fda00000e0000 */
[----:B------:R-:W-:-:S04]  /*4870*/  UIADD3 UR4, UPT, UPT, UR4, 0x1, URZ ;  /* 0x0000000104047890 */ /* 0x000fc8000fffe0ff */
[----:B------:R-:W-:-:S04]  /*4880*/  UISETP.NE.AND UP0, UPT, UR4, 0x4, UPT ;  /* 0x000000040400788c */ /* 0x000fc8000bf05270 */
[----:B------:R-:W-:Y:S02]  /*4890*/  USEL UR6, URZ, 0x1, UP0 ;  /* 0x00000001ff067887 */ /* 0x000fe40008000000 */
[----:B------:R-:W-:-:S04]  /*48a0*/  USEL UR4, UR4, URZ, UP0 ;  /* 0x000000ff04047287 */ /* 0x000fc80008000000 */
[----:B------:R-:W-:Y:S01]  /*48b0*/  ULEA UR5, UR4, UR7, 0x3 ;  /* 0x0000000704057291 */ /* 0x000fe2000f8e18ff */
[----:B-1----:R-:W-:-:S04]  /*48c0*/  LOP3.LUT R3, R11, UR6, RZ, 0x3c, !PT ;  /* 0x000000060b037c12 */ /* 0x002fc8000f8e3cff */
[----:B------:R-:W-:-:S04]  /*48d0*/  SHF.L.U32 R4, R3, 0x1f, RZ ;  /* 0x0000001f03047819 */ /* 0x000fc800000006ff */
[----:B------:R-:W1:Y:S02]  /*48e0*/  SYNCS.PHASECHK.TRANS64.TRYWAIT P0, [UR5], R4 ;  /* 0x00000004ff0075a7 */ /* 0x000e640008001105 */
[----:B-1----:R-:W-:Y:S05]  /*48f0*/  @!P0 BRA `(.L_x_79) ;  /* 0x0000007400c88947 */ /* 0x002fea0003800000 */
.L_x_208:
[----:B------:R-:W-:-:S04]  /*4900*/  UIADD3 UR4, UPT, UPT, UR4, 0x1, URZ ;  /* 0x0000000104047890 */ /* 0x000fc8000fffe0ff */
[----:B------:R-:W-:-:S04]  /*4910*/  UISETP.NE.AND UP0, UPT, UR4, 0x4, UPT ;  /* 0x000000040400788c */ /* 0x000fc8000bf05270 */
[----:B------:R-:W-:Y:S02]  /*4920*/  USEL UR6, URZ, 0x1, UP0 ;  /* 0x00000001ff067887 */ /* 0x000fe40008000000 */
[----:B------:R-:W-:-:S04]  /*4930*/  USEL UR4, UR4, URZ, UP0 ;  /* 0x000000ff04047287 */ /* 0x000fc80008000000 */
[----:B------:R-:W-:Y:S01]  /*4940*/  ULEA UR5, UR4, UR7, 0x3 ;  /* 0x0000000704057291 */ /* 0x000fe2000f8e18ff */
[----:B------:R-:W-:-:S04]  /*4950*/  LOP3.LUT R3, R3, UR6, RZ, 0x3c, !PT ;  /* 0x0000000603037c12 */ /* 0x000fc8000f8e3cff */
[----:B-1----:R-:W-:-:S04]  /*4960*/  SHF.L.U32 R4, R3, 0x1f, RZ ;  /* 0x0000001f03047819 */ /* 0x002fc800000006ff */
[----:B------:R-:W1:Y:S02]  /*4970*/  SYNCS.PHASECHK.TRANS64.TRYWAIT P0, [UR5], R4 ;  /* 0x00000004ff0075a7 */ /* 0x000e640008001105 */
[----:B-1----:R-:W-:Y:S05]  /*4980*/  @!P0 BRA `(.L_x_80) ;  /* 0x0000007400bc8947 */ /* 0x002fea0003800000 */
.L_x_210:
[----:B------:R-:W-:-:S04]  /*4990*/  UIADD3 UR4, UPT, UPT, UR4, 0x1, URZ ;  /* 0x0000000104047890 */ /* 0x000fc8000fffe0ff */
[----:B------:R-:W-:-:S04]  /*49a0*/  UISETP.NE.AND UP0, UPT, UR4, 0x4, UPT ;  /* 0x000000040400788c */ /* 0x000fc8000bf05270 */
[----:B------:R-:W-:Y:S02]  /*49b0*/  USEL UR5, URZ, 0x1, UP0 ;  /* 0x00000001ff057887 */ /* 0x000fe40008000000 */
[----:B------:R-:W-:-:S04]  /*49c0*/  USEL UR4, UR4, URZ, UP0 ;  /* 0x000000ff04047287 */ /* 0x000fc80008000000 */
[----:B------:R-:W-:Y:S01]  /*49d0*/  ULEA UR4, UR4, UR7, 0x3 ;  /* 0x0000000704047291 */ /* 0x000fe2000f8e18ff */
[----:B------:R-:W-:-:S04]  /*49e0*/  LOP3.LUT R3, R3, UR5, RZ, 0x3c, !PT ;  /* 0x0000000503037c12 */ /* 0x000fc8000f8e3cff */
[----:B------:R-:W-:Y:S01]  /*49f0*/  SHF.L.U32 R3, R3, 0x1f, RZ ;  /* 0x0000001f03037819 */ /* 0x000fe200000006ff */
[----:B-1----:R-:W-:-:S04]  /*4a00*/  IMAD.U32 R2, RZ, RZ, UR4 ;  /* 0x00000004ff027e24 */ /* 0x002fc8000f8e00ff */
[----:B------:R1:W2:Y:S03]  /*4a10*/  SYNCS.PHASECHK.TRANS64.TRYWAIT P0, [R2+URZ], R3 ;  /* 0x00000003020075a7 */ /* 0x0002a600080011ff */
[----:B--2---:R-:W-:Y:S05]  /*4a20*/  @!P0 NANOSLEEP.SYNCS 0x989680 ;  /* 0x009896800000895d */ /* 0x004fea0003900000 */
[----:B------:R-:W2:Y:S02]  /*4a30*/  @!P0 SYNCS.PHASECHK.TRANS64 P0, [R2+URZ], R3 ;  /* 0x00000003020085a7 */ /* 0x000ea400080010ff */
[----:B--2---:R-:W-:Y:S05]  /*4a40*/  @P0 BRA `(.L_x_81) ;  /* 0x0000000000240947 */ /* 0x004fea0003800000 */
.L_x_82:
[----:B--2---:R2:W3:Y:S02]  /*4a50*/  SYNCS.PHASECHK.TRANS64.TRYWAIT P0, [R2+URZ], R3 ;  /* 0x00000003020075a7 */ /* 0x0044e400080011ff */
[----:B---3--:R-:W-:Y:S05]  /*4a60*/  @!P0 NANOSLEEP.SYNCS 0x989680 ;  /* 0x009896800000895d */ /* 0x008fea0003900000 */
[----:B------:R-:W3:Y:S02]  /*4a70*/  @!P0 SYNCS.PHASECHK.TRANS64 P0, [R2+URZ], R3 ;  /* 0x00000003020085a7 */ /* 0x000ee400080010ff */
[----:B---3--:R-:W-:Y:S05]  /*4a80*/  @!P0 BRA `(.L_x_82) ;  /* 0xfffffffc00f08947 */ /* 0x008fea000383ffff */
[----:B------:R-:W-:Y:S05]  /*4a90*/  BRA `(.L_x_81) ;  /* 0x0000000000107947 */ /* 0x000fea0003800000 */
.L_x_77:
[----:B------:R-:W-:Y:S01]  /*4aa0*/  R2UR UR5, R0 ;  /* 0x00000000000572ca */ /* 0x000fe200000e0000 */
[----:B------:R-:W-:-:S12]  /*4ab0*/  UIADD3 UR4, UPT, UPT, UR62, 0xf0, URZ ;  /* 0x000000f03e047890 */ /* 0x000fd8000fffe0ff */
[----:B------:R-:W-:-:S09]  /*4ac0*/  UPRMT UR4, UR5, 0x654, UR4 ;  /* 0x0000065405047896 */ /* 0x000fd20008000004 */
[----:B------:R-:W-:Y:S03]  /*4ad0*/  SYNCS.ARRIVE.TRANS64.RED.A1T0 RZ, [UR4], RZ ;  /* 0x000000ffffff79a7 */ /* 0x000fe60008100404 */
.L_x_81:
[----:B-12---:R-:W-:Y:S01]  /*4ae0*/  SHF.L.U32 R3, RZ, 0x1f, RZ ;  /* 0x0000001fff037819 */ /* 0x006fe200000006ff */
[----:B------:R-:W-:Y:S01]  /*4af0*/  UIADD3 UR4, UPT, UPT, UR62, 0xf0, URZ ;  /* 0x000000f03e047890 */ /* 0x000fe2000fffe0ff */
[----:B------:R-:W-:Y:S02]  /*4b00*/  PLOP3.LUT P0, PT, PT, PT, UP1, 0x80, 0x8 ;  /* 0x000000000008781c */ /* 0x000fe40003f0f018 */
[----:B------:R-:W1:Y:S02]  /*4b10*/  SYNCS.PHASECHK.TRANS64.TRYWAIT P1, [UR62+0xf0], R3 ;  /* 0x0000f003ff0075a7 */ /* 0x000e64000802113e */
[----:B-1----:R-:W-:Y:S09]  /*4b20*/  @!P1 BRA `(.L_x_83) ;  /* 0x00000074006c9947 */ /* 0x002ff20003800000 */
.L_x_212:
[----:B------:R-:W-:Y:S02]  /*4b30*/  R2UR UR6, R0 ;  /* 0x00000000000672ca */ /* 0x000fe400000e0000 */
[----:B------:R-:W-:-:S11]  /*4b40*/  R2UR UR5, R16 ;  /* 0x00000000100572ca */ /* 0x000fd600000e0000 */
[----:B------:R-:W-:-:S03]  /*4b50*/  @!UP1 UPRMT UR4, UR6, 0x654, UR4 ;  /* 0x0000065406049896 */ /* 0x000fc60008000004 */
[----:B------:R-:W-:-:S06]  /*4b60*/  UMOV UR6, 0x1 ;  /* 0x0000000100067882 */ /* 0x000fcc0000000000 */
[----:B------:R-:W-:Y:S01]  /*4b70*/  @!P0 SYNCS.ARRIVE.TRANS64.RED.A1T0 RZ, [UR4], RZ ;  /* 0x000000ffffff89a7 */ /* 0x000fe20008100404 */
[----:B------:R-:W-:Y:S01]  /*4b80*/  NOP ;  /* 0x0000000000007918 */ /* 0x000fe20000000000 */
[----:B------:R-:W2:Y:S01]  /*4b90*/  LDS R0, [UR8+0x14] ;  /* 0x00001408ff007984 */ /* 0x000ea20008000800 */
[----:B------:R-:W-:-:S03]  /*4ba0*/  ULOP3.LUT UR4, UR5, 0xffff, URZ, 0xc0, !UPT ;  /* 0x0000ffff05047892 */ /* 0x000fc6000f8ec0ff */
[----:B------:R-:W-:Y:S01]  /*4bb0*/  UMOV UR5, 0xffff ;  /* 0x0000ffff00057882 */ /* 0x000fe20000000000 */
[----:B------:R-:W-:-:S04]  /*4bc0*/  USHF.R.U32.HI UR4, URZ, 0x5, UR4 ;  /* 0x00000005ff047899 */ /* 0x000fc80008011604 */
[----:B------:R-:W-:Y:S02]  /*4bd0*/  USHF.L.U32 UR5, UR5, UR4, URZ ;  /* 0x0000000405057299 */ /* 0x000fe400080006ff */
[----:B------:R-:W-:-:S04]  /*4be0*/  USHF.L.U32 UR4, UR6, UR4, URZ ;  /* 0x0000000406047299 */ /* 0x000fc800080006ff */
[----:B--2---:R-:W-:-:S04]  /*4bf0*/  LOP3.LUT R0, R0, UR5, RZ, 0xc0, !PT ;  /* 0x0000000500007c12 */ /* 0x004fc8000f8ec0ff */
[----:B------:R-:W-:-:S13]  /*4c00*/  ISETP.NE.AND P0, PT, R0, UR5, PT ;  /* 0x0000000500007c0c */ /* 0x000fda000bf05270 */
[----:B------:R-:W-:Y:S05]  /*4c10*/  @P0 BRA `(.L_x_84) ;  /* 0x0000000000580947 */ /* 0x000fea0003800000 */
[----:B------:R-:W2:Y:S02]  /*4c20*/  LDS R0, [UR8+0x18] ;  /* 0x00001808ff007984 */ /* 0x000ea40008000800 */
[----:B--2---:R-:W-:-:S04]  /*4c30*/  LOP3.LUT R0, R0, UR4, RZ, 0xc0, !PT ;  /* 0x0000000400007c12 */ /* 0x004fc8000f8ec0ff */
[----:B------:R-:W-:-:S13]  /*4c40*/  ISETP.NE.AND P0, PT, R0, UR4, PT ;  /* 0x0000000400007c0c */ /* 0x000fda000bf05270 */
[----:B------:R-:W-:Y:S05]  /*4c50*/  @P0 BRA `(.L_x_85) ;  /* 0x00000000003c0947 */ /* 0x000fea0003800000 */
[----:B-1----:R-:W1:Y:S01]  /*4c60*/  S2R R2, SR_LANEID ;  /* 0x0000000000027919 */ /* 0x002e620000000000 */
[----:B------:R-:W-:-:S06]  /*4c70*/  ULOP3.LUT UR5, URZ, UR5, URZ, 0x33, !UPT ;  /* 0x00000005ff057292 */ /* 0x000fcc000f8e33ff */
[----:B------:R-:W-:-:S04]  /*4c80*/  IMAD.U32 R0, RZ, RZ, UR5 ;  /* 0x00000005ff007e24 */ /* 0x000fc8000f8e00ff */
[----:B------:R2:W3:Y:S02]  /*4c90*/  REDUX UR7, R0 ;  /* 0x00000000000773c4 */ /* 0x0004e40000000000 */
[----:B------:R4:W-:Y:S01]  /*4ca0*/  UTCATOMSWS.AND URZ, UR5 ;  /* 0x0000000500ff79e3 */ /* 0x0009e20008000000 */
[----:B--2---:R-:W-:Y:S01]  /*4cb0*/  LOP3.LUT R0, RZ, UR4, RZ, 0x33, !PT ;  /* 0x00000004ff007c12 */ /* 0x004fe2000f8e33ff */
[----:B------:R-:W-:Y:S02]  /*4cc0*/  VOTEU.ANY UR4, UPT, PT ;  /* 0x0000000000047886 */ /* 0x000fe400038e0100 */
[----:B------:R-:W-:Y:S02]  /*4cd0*/  UFLO.U32 UR4, UR4 ;  /* 0x00000004000472bd */ /* 0x000fe400080e0000 */
[----:B------:R-:W2:Y:S04]  /*4ce0*/  REDUX UR6, R0 ;  /* 0x00000000000673c4 */ /* 0x000ea80000000000 */
[----:B-1----:R-:W-:-:S02]  /*4cf0*/  ISETP.EQ.U32.AND P0, PT, R2, UR4, PT ;  /* 0x0000000402007c0c */ /* 0x002fc4000bf02070 */
[----:B---3--:R-:W-:-:S11]  /*4d00*/  MOV R2, UR7 ;  /* 0x0000000700027c02 */ /* 0x008fd60008000f00 */
[----:B------:R4:W-:Y:S01]  /*4d10*/  @P0 ATOMS.AND RZ, [UR8+0x14], R2 ;  /* 0x00001402ffff098c */ /* 0x0009e2000a800008 */
[----:B--2---:R-:W-:-:S05]  /*4d20*/  IMAD.U32 R0, RZ, RZ, UR6 ;  /* 0x00000006ff007e24 */ /* 0x004fca000f8e00ff */
[----:B------:R4:W-:Y:S01]  /*4d30*/  @P0 ATOMS.AND RZ, [UR8+0x18], R0 ;  /* 0x00001800ffff098c */ /* 0x0009e2000a800008 */
[----:B------:R-:W-:Y:S05]  /*4d40*/  BRA `(.L_x_86) ;  /* 0x0000000000147947 */ /* 0x000fea0003800000 */
.L_x_85:
[----:B-1----:R-:W-:Y:S02]  /*4d50*/  MOV R2, 0x4d70 ;  /* 0x00004d7000027802 */ /* 0x002fe40000000f00 */
[----:B-----5:R-:W-:Y:S05]  /*4d60*/  CALL.REL.NOINC `($__internal_0_$__cuda_sm10x_tcgen05_guardrail_trap_col_being_dealloced_not_returned_by_alloc) ;  /* 0x0000007800f47944 */ /* 0x020fea0003c00000 */
[----:B------:R-:W-:Y:S05]  /*4d70*/  BRA `(.L_x_86) ;  /* 0x0000000000087947 */ /* 0x000fea0003800000 */
.L_x_84:
[----:B-1----:R-:W-:Y:S02]  /*4d80*/  MOV R2, 0x4da0 ;  /* 0x00004da000027802 */ /* 0x002fe40000000f00 */
[----:B-----5:R-:W-:Y:S05]  /*4d90*/  CALL.REL.NOINC `($__internal_2_$__cuda_sm10x_tcgen05_guardrail_trap_unallocated_columns_being_dealloced) ;  /* 0x0000007c00007944 */ /* 0x020fea0003c00000 */
.L_x_86:
[----:B------:R-:W-:Y:S01]  /*4da0*/  NOP ;  /* 0x0000000000007918 */ /* 0x000fe20000000000 */
[----:B----4-:R-:W-:Y:S05]  /*4db0*/  EXIT ;  /* 0x000000000000794d */ /* 0x010fea0003800000 */
.L_x_57:
[----:B------:R-:W-:-:S09]  /*4dc0*/  UISETP.NE.OR UP0, UPT, UR18, 0x3, !UP3 ;  /* 0x000000031200788c */ /* 0x000fd2000df05670 */
[----:B------:R-:W-:Y:S05]  /*4dd0*/  BRA.U UP0, `(.L_x_87) ;  /* 0x0000001900987547 */ /* 0x000fea000b800000 */
[----:B------:R-:W1:Y:S01]  /*4de0*/  LDCU UR38, c[0x0][0x370] ;  /* 0x00006e00ff2677ac */ /* 0x000e620008000800 */
[----:B------:R-:W2:Y:S01]  /*4df0*/  LDC.64 R16, c[0x0][0x348] ;  /* 0x0000d200ff107b82 */ /* 0x000ea20000000a00 */
[----:B------:R-:W-:Y:S01]  /*4e00*/  HFMA2 R14, -RZ, RZ, 0, 0 ;  /* 0x00000000ff0e7431 */ /* 0x000fe200000001ff */
[----:B------:R-:W-:Y:S01]  /*4e10*/  MOV R13, RZ ;  /* 0x000000ff000d7202 */ /* 0x000fe20000000f00 */
[----:B------:R-:W1:Y:S01]  /*4e20*/  LDCU.128 UR56, c[0x0][0xb10] ;  /* 0x00016200ff3877ac */ /* 0x000e620008000c00 */
[----:B------:R-:W-:Y:S01]  /*4e30*/  HFMA2 R7, -RZ, RZ, 0, 0.0078125 ;  /* 0x00002000ff077431 */ /* 0x000fe200000001ff */
[----:B------:R-:W3:Y:S03]  /*4e40*/  LDCU UR37, c[0x0][0x374] ;  /* 0x00006e80ff2577ac */ /* 0x000ee60008000800 */
[----:B------:R-:W4:Y:S01]  /*4e50*/  LDC.64 R2, c[0x0][0x888] ;  /* 0x00022200ff027b82 */ /* 0x000f220000000a00 */
[----:B------:R-:W3:Y:S01]  /*4e60*/  LDCU UR15, c[0x0][0xb0c] ;  /* 0x00016180ff0f77ac */ /* 0x000ee20008000800 */
[----:B------:R-:W2:Y:S06]  /*4e70*/  LDCU UR53, c[0x0][0xb20] ;  /* 0x00016400ff3577ac */ /* 0x000eac0008000800 */
[----:B------:R-:W4:Y:S01]  /*4e80*/  LDC.64 R4, c[0x0][0x890] ;  /* 0x00022400ff047b82 */ /* 0x000f220000000a00 */
[----:B------:R-:W2:Y:S01]  /*4e90*/  LDCU UR4, c[0x0][0xb30] ;  /* 0x00016600ff0477ac */ /* 0x000ea20008000800 */
[----:B-1----:R-:W-:-:S02]  /*4ea0*/  UIMAD.WIDE.U32 UR8, UR38, UR56, URZ ;  /* 0x00000038260872a5 */ /* 0x002fc4000f8e00ff */
[----:B---3--:R-:W-:Y:S01]  /*4eb0*/  UIMAD.WIDE.U32 UR6, UR37, UR59, URZ ;  /* 0x0000003b250672a5 */ /* 0x008fe2000f8e00ff */
[----:B------:R-:W-:Y:S01]  /*4ec0*/  UMOV UR21, 0x400 ;  /* 0x0000040000157882 */ /* 0x000fe20000000000 */
[----:B------:R-:W-:Y:S02]  /*4ed0*/  UPLOP3.LUT UP1, UPT, UPT, UPT, UPT, 0x40, 0x4 ;  /* 0x000000000004789c */ /* 0x000fe40003f2e870 */
[----:B------:R-:W-:Y:S01]  /*4ee0*/  ULEA UR21, UR61, UR21, 0x18 ;  /* 0x000000153d157291 */ /* 0x000fe2000f8ec0ff */
[----:B------:R-:W-:Y:S02]  /*4ef0*/  UMOV UR8, UR9 ;  /* 0x0000000900087c82 */ /* 0x000fe40008000000 */
[----:B------:R-:W-:Y:S01]  /*4f00*/  UMOV UR6, UR7 ;  /* 0x0000000700067c82 */ /* 0x000fe20008000000 */
[----:B------:R-:W-:Y:S02]  /*4f10*/  UISETP.GE.AND UP0, UPT, UR39, 0x1, UPT ;  /* 0x000000012700788c */ /* 0x000fe4000bf06270 */
[----:B------:R-:W-:Y:S01]  /*4f20*/  UISETP.NE.AND UP4, UPT, UR39, 0x1, UPT ;  /* 0x000000012700788c */ /* 0x000fe2000bf85270 */
[----:B------:R-:W1:Y:S01]  /*4f30*/  LDCU.64 UR22, c[0x0][0xb28] ;  /* 0x00016500ff1677ac */ /* 0x000e620008000a00 */
[----:B------:R-:W-:-:S02]  /*4f40*/  UISETP.NE.AND UP6, UPT, UR15, 0x1, UPT ;  /* 0x000000010f00788c */ /* 0x000fc4000bfc5270 */
[----:B------:R-:W-:Y:S02]  /*4f50*/  UISETP.NE.AND UP5, UPT, UR58, 0x1, UPT ;  /* 0x000000013a00788c */ /* 0x000fe4000bfa5270 */
[----:B------:R-:W-:Y:S02]  /*4f60*/  UIADD3 UR49, UPT, UPT, UR21, 0x20, URZ ;  /* 0x0000002015317890 */ /* 0x000fe4000fffe0ff */
[----:B------:R-:W-:Y:S02]  /*4f70*/  UIADD3 UR41, UPT, UPT, UR21, 0x28, URZ ;  /* 0x0000002815297890 */ /* 0x000fe4000fffe0ff */
[----:B------:R-:W-:Y:S02]  /*4f80*/  UIADD3 UR33, UPT, UPT, UR21, 0x30, URZ ;  /* 0x0000003015217890 */ /* 0x000fe4000fffe0ff */
[----:B------:R-:W-:Y:S02]  /*4f90*/  UIADD3 UR25, UPT, UPT, UR21, 0x38, URZ ;  /* 0x0000003815197890 */ /* 0x000fe4000fffe0ff */
[----:B------:R-:W-:-:S02]  /*4fa0*/  USHF.R.U32.HI UR46, URZ, UR57, UR8 ;  /* 0x00000039ff2e7299 */ /* 0x000fc40008011608 */
[----:B--2---:R-:W-:Y:S02]  /*4fb0*/  USHF.R.U32.HI UR45, URZ, UR53, UR6 ;  /* 0x00000035ff2d7299 */ /* 0x004fe40008011606 */
[----:B------:R-:W-:-:S11]  /*4fc0*/  UISETP.NE.AND UP3, UPT, UR4, 0x1, UPT ;  /* 0x000000010400788c */ /* 0x000fd6000bf65270 */
.L_x_102:
[C---:B------:R-:W-:Y:S02]  /*4fd0*/  LEA R12, R14.reuse, UR21, 0x3 ;  /* 0x000000150e0c7c11 */ /* 0x040fe4000f8e18ff */
[----:B------:R-:W-:Y:S02]  /*4fe0*/  SHF.L.U32 R0, R13, 0x1f, RZ ;  /* 0x0000001f0d007819 */ /* 0x000fe400000006ff */
[----:B------:R-:W-:Y:S02]  /*4ff0*/  LEA R8, R14, UR21, 0x4 ;  /* 0x000000150e087c11 */ /* 0x000fe4000f8e20ff */
[----:B--2---:R-:W2:Y:S02]  /*5000*/  SYNCS.PHASECHK.TRANS64.TRYWAIT P0, [R12+URZ+0x70], R0 ;  /* 0x000070000c0075a7 */ /* 0x004ea400080011ff */
[----:B--2---:R-:W-:Y:S05]  /*5010*/  @!P0 BRA `(.L_x_88) ;  /* 0x0000007000488947 */ /* 0x004fea0003800000 */
.L_x_213:
[----:B------:R-:W3:Y:S01]  /*5020*/  LDS.128 R8, [R8+0x100] ;  /* 0x0001000008087984 */ /* 0x000ee20000000c00 */
[----:B------:R-:W-:Y:S01]  /*5030*/  UISETP.GE.AND UP0, UPT, UR39, 0x1, UPT ;  /* 0x000000012700788c */ /* 0x000fe2000bf06270 */
[----:B------:R-:W-:Y:S01]  /*5040*/  @!PT LDS RZ, [RZ] ;  /* 0x00000000fffff984 */ /* 0x000fe20000000800 */
[----:B------:R-:W-:Y:S01]  /*5050*/  @!PT LDS RZ, [RZ] ;  /* 0x00000000fffff984 */ /* 0x000fe20000000800 */
[----:B------:R-:W-:Y:S01]  /*5060*/  @!PT LDS RZ, [RZ] ;  /* 0x00000000fffff984 */ /* 0x000fe20000000800 */
[----:B------:R-:W-:Y:S01]  /*5070*/  @!PT LDS RZ, [RZ] ;  /* 0x00000000fffff984 */ /* 0x000fe20000000800 */
[----:B------:R1:W-:Y:S06]  /*5080*/  MEMBAR.ALL.CTA ;  /* 0x0000000000007992 */ /* 0x0003ec0000008000 */
[----:B-1----:R-:W1:Y:S01]  /*5090*/  FENCE.VIEW.ASYNC.S ;  /* 0x00000000000073c6 */ /* 0x002e620000000000 */
[----:B---3--:R-:W-:Y:S11]  /*50a0*/  LOP3.LUT P0, RZ, R10, 0x1, RZ, 0xc0, !PT ;  /* 0x000000010aff7812 */ /* 0x008ff6000780c0ff */
[----:B------:R-:W-:Y:S02]  /*50b0*/  @!UPT UIADD3 URZ, UPT, UPT, URZ, URZ, URZ ;  /* 0x000000fffffff290 */ /* 0x000fe4000fffe0ff */
[----:B-1----:R-:W-:Y:S01]  /*50c0*/  VOTEU.ANY UP2, P0 ;  /* 0x0000000000ff7886 */ /* 0x002fe20000040100 */
[----:B------:R-:W-:Y:S11]  /*50d0*/  PLOP3.LUT P0, PT, PT, PT, UP2, 0x80, 0x8 ;  /* 0x000000000008781c */ /* 0x000ff60003f0f028 */
[----:B------:R-:W-:Y:S02]  /*50e0*/  @!UPT UIADD3 URZ, UPT, UPT, URZ, URZ, URZ ;  /* 0x000000fffffff290 */ /* 0x000fe4000fffe0ff */
[----:B--2---:R-:W-:Y:S02]  /*50f0*/  @P0 SHF.R.U32.HI R0, RZ, 0x10, R9 ;  /* 0x00000010ff000819 */ /* 0x004fe40000011609 */
[----:B------:R-:W-:Y:S02]  /*5100*/  @P0 MOV R6, R8 ;  /* 0x0000000800060202 */ /* 0x000fe40000000f00 */
[----:B------:R-:W-:Y:S01]  /*5110*/  @P0 R2UR UR4, R0 ;  /* 0x00000000000402ca */ /* 0x000fe200000e0000 */
[----:B------:R-:W-:Y:S01]  /*5120*/  VIADD R0, R12, 0x80 ;  /* 0x000000800c007836 */ /* 0x000fe20000000000 */
[----:B------:R-:W-:Y:S02]  /*5130*/  @P0 LOP3.LUT R8, R9, 0xffff, RZ, 0xc0, !PT ;  /* 0x0000ffff09080812 */ /* 0x000fe400078ec0ff */
[----:B------:R-:W-:Y:S02]  /*5140*/  @P0 R2UR UR6, R6 ;  /* 0x00000000060602ca */ /* 0x000fe400000e0000 */
[----:B------:R-:W-:Y:S02]  /*5150*/  PRMT R0, RZ, 0x654, R0 ;  /* 0x00000654ff007816 */ /* 0x000fe40000000000 */
[----:B------:R-:W-:Y:S02]  /*5160*/  @P0 R2UR UR5, R8 ;  /* 0x00000000080502ca */ /* 0x000fe400000e0000 */
[----:B------:R1:W-:Y:S03]  /*5170*/  SYNCS.ARRIVE.TRANS64.RED.A1T0 RZ, [R0+URZ], RZ ;  /* 0x000000ff00ff79a7 */ /* 0x0003e600081004ff */
[----:B------:R-:W-:Y:S04]  /*5180*/  @UP2 UMOV UR31, UR4 ;  /* 0x00000004001f2c82 */ /* 0x000fe80008000000 */
[----:B------:R-:W-:Y:S04]  /*5190*/  @UP2 UMOV UR14, UR6 ;  /* 0x00000006000e2c82 */ /* 0x000fe80008000000 */
[----:B------:R-:W-:Y:S01]  /*51a0*/  @UP2 UMOV UR13, UR5 ;  /* 0x00000005000d2c82 */ /* 0x000fe20008000000 */
[----:B------:R-:W-:Y:S05]  /*51b0*/  BRA.U !UP0, `(.L_x_89) ;  /* 0x0000000108a47547 */ /* 0x000fea000b800000 */
[----:B------:R-:W-:Y:S02]  /*51c0*/  UIMAD.WIDE.U32 UR16, UR13, UR59, URZ ;  /* 0x0000003b0d1072a5 */ /* 0x000fe4000f8e00ff */
[----:B------:R-:W-:Y:S02]  /*51d0*/  UIMAD.WIDE.U32 UR18, UR14, UR56, URZ ;  /* 0x000000380e1272a5 */ /* 0x000fe4000f8e00ff */
[----:B------:R-:W-:Y:S02]  /*51e0*/  USEL UR4, UR37, UR45, !UP5 ;  /* 0x0000002d25047287 */ /* 0x000fe4000e800000 */
[----:B------:R-:W-:Y:S02]  /*51f0*/  USEL UR7, UR38, UR46, !UP6 ;  /* 0x0000002e26077287 */ /* 0x000fe4000f000000 */
[----:B------:R-:W-:Y:S02]  /*5200*/  UIMAD.WIDE.U32 UR8, UR4, UR22, URZ ;  /* 0x00000016040872a5 */ /* 0x000fe4000f8e00ff */
[----:B------:R-:W-:Y:S01]  /*5210*/  UIMAD.WIDE.U32 UR10, UR7, UR22, URZ ;  /* 0x00000016070a72a5 */ /* 0x000fe2000f8e00ff */
[----:B------:R-:W-:Y:S02]  /*5220*/  UMOV UR5, UR17 ;  /* 0x0000001100057c82 */ /* 0x000fe40008000000 */
[----:B------:R-:W-:Y:S03]  /*5230*/  USHF.R.U32.HI UR6, URZ, UR53, UR5 ;  /* 0x00000035ff067299 */ /* 0x000fe60008011605 */
[----:B------:R-:W-:Y:S01]  /*5240*/  UMOV UR5, UR19 ;  /* 0x0000001300057c82 */ /* 0x000fe20008000000 */
[----:B------:R-:W-:Y:S02]  /*5250*/  USEL UR6, UR13, UR6, !UP5 ;  /* 0x000000060d067287 */ /* 0x000fe4000e800000 */
[----:B------:R-:W-:Y:S03]  /*5260*/  USHF.R.U32.HI UR12, URZ, UR57, UR5 ;  /* 0x00000039ff0c7299 */ /* 0x000fe60008011605 */
[----:B------:R-:W-:Y:S02]  /*5270*/  UMOV UR5, UR9 ;  /* 0x0000000900057c82 */ /* 0x000fe40008000000 */
[----:B------:R-:W-:Y:S03]  /*5280*/  @UP4 USHF.R.U32.HI UR4, URZ, UR23, UR5 ;  /* 0x00000017ff044299 */ /* 0x000fe60008011605 */
[----:B------:R-:W-:Y:S01]  /*5290*/  UMOV UR5, UR11 ;  /* 0x0000000b00057c82 */ /* 0x000fe20008000000 */
[----:B------:R-:W-:Y:S02]  /*52a0*/  UIMAD UR4, UR39, UR4, URZ ;  /* 0x00000004270472a4 */ /* 0x000fe4000f8e02ff */
[----:B------:R-:W-:Y:S02]  /*52b0*/  @UP4 USHF.R.U32.HI UR7, URZ, UR23, UR5 ;  /* 0x00000017ff074299 */ /* 0x000fe40008011605 */
[----:B------:R-:W-:Y:S02]  /*52c0*/  UIMAD.WIDE.U32 UR10, UR6, UR22, URZ ;  /* 0x00000016060a72a5 */ /* 0x000fe4000f8e00ff */
[----:B------:R-:W-:Y:S02]  /*52d0*/  USEL UR5, UR14, UR12, !UP6 ;  /* 0x0000000c0e057287 */ /* 0x000fe4000f000000 */
[----:B------:R-:W-:Y:S02]  /*52e0*/  UIMAD UR8, UR39, UR7, URZ ;  /* 0x00000007270872a4 */ /* 0x000fe4000f8e02ff */
[----:B------:R-:W-:Y:S03]  /*52f0*/  UISETP.GE.AND UP0, UPT, UR6, UR4, UPT ;  /* 0x000000040600728c */ /* 0x000fe6000bf06270 */
[----:B------:R-:W-:Y:S01]  /*5300*/  UMOV UR4, UR11 ;  /* 0x0000000b00047c82 */ /* 0x000fe20008000000 */
[----:B------:R-:W-:Y:S02]  /*5310*/  UISETP.GE.OR UP0, UPT, UR5, UR8, UP0 ;  /* 0x000000080500728c */ /* 0x000fe40008706670 */
[----:B------:R-:W-:Y:S02]  /*5320*/  USHF.R.U32.HI UR4, URZ, UR23, UR4 ;  /* 0x00000017ff047299 */ /* 0x000fe40008011604 */
[----:B------:R-:W-:Y:S02]  /*5330*/  UIMAD.WIDE.U32 UR8, UR5, UR22, URZ ;  /* 0x00000016050872a5 */ /* 0x000fe4000f8e00ff */
[----:B------:R-:W-:Y:S04]  /*5340*/  USEL UR10, UR6, UR4, !UP4 ;  /* 0x00000004060a7287 */ /* 0x000fe8000e000000 */
[----:B------:R-:W-:Y:S01]  /*5350*/  UIADD3 UR11, UPT, UPT, -UR10, URZ, URZ ;  /* 0x000000ff0a0b7290 */ /* 0x000fe2000fffe1ff */
[----:B------:R-:W-:Y:S02]  /*5360*/  @!UP0 UMOV UR4, UR9 ;  /* 0x0000000900048c82 */ /* 0x000fe40008000000 */
[----:B------:R-:W-:Y:S02]  /*5370*/  @!UP0 USHF.R.U32.HI UR4, URZ, UR23, UR4 ;  /* 0x00000017ff048299 */ /* 0x000fe40008011604 */
[----:B------:R-:W-:Y:S02]  /*5380*/  UIMAD UR8, UR39, UR11, UR6 ;  /* 0x0000000b270872a4 */ /* 0x000fe4000f8e0206 */
[----:B------:R-:W-:Y:S04]  /*5390*/  @!UP0 USEL UR4, UR5, UR4, !UP4 ;  /* 0x0000000405048287 */ /* 0x000fe8000e000000 */
[----:B------:R-:W-:Y:S02]  /*53a0*/  @!UP0 UIMAD UR7, UR7, UR8, UR4 ;  /* 0x00000008070782a4 */ /* 0x000fe4000f8e0204 */
[----:B------:R-:W-:Y:S02]  /*53b0*/  @!UP0 UIADD3 UR9, UPT, UPT, UR10, -UR4, URZ ;  /* 0x800000040a098290 */ /* 0x000fe4000fffe0ff */
[----:B------:R-:W-:Y:S02]  /*53c0*/  UIADD3 UR8, UPT, UPT, -UR6, URZ, URZ ;  /* 0x000000ff06087290 */ /* 0x000fe4000fffe1ff */
[----:B------:R-:W-:Y:S02]  /*53d0*/  UIADD3 UR4, UPT, UPT, -UR5, URZ, URZ ;  /* 0x000000ff05047290 */ /* 0x000fe4000fffe1ff */
[----:B------:R-:W-:Y:S03]  /*53e0*/  @!UP0 UIMAD UR6, UR9, UR39, UR5 ;  /* 0x00000027090682a4 */ /* 0x000fe6000f8e0205 */
[----:B------:R-:W-:Y:S01]  /*53f0*/  @!UP0 UMOV UR5, UR7 ;  /* 0x0000000700058c82 */ /* 0x000fe20008000000 */
[----:B------:R-:W-:Y:S02]  /*5400*/  UIMAD UR7, UR15, UR4, UR14 ;  /* 0x000000040f0772a4 */ /* 0x000fe4000f8e020e */
[----:B------:R-:W-:Y:S02]  /*5410*/  UIMAD UR4, UR58, UR8, UR13 ;  /* 0x000000083a0472a4 */ /* 0x000fe4000f8e020d */
[----:B------:R-:W-:Y:S02]  /*5420*/  UIMAD UR14, UR5, UR15, UR7 ;  /* 0x0000000f050e72a4 */ /* 0x000fe4000f8e0207 */
[----:B------:R-:W-:Y:S11]  /*5430*/  UIMAD UR13, UR6, UR58, UR4 ;  /* 0x0000003a060d72a4 */ /* 0x000ff6000f8e0204 */
[----:B------:R-:W-:Y:S01]  /*5440*/  @!UPT UIADD3 URZ, UPT, UPT, URZ, URZ, URZ ;  /* 0x000000fffffff290 */ /* 0x000fe2000fffe0ff */
.L_x_89:
[----:B------:R-:W2:Y:S01]  /*5450*/  @!UP3 LDCU.128 UR8, c[0x0][0xb10] ;  /* 0x00016200ff08b7ac */ /* 0x000ea20008000c00 */
[----:B------:R-:W-:Y:S01]  /*5460*/  IMAD.MOV.U32 R10, RZ, RZ, 0x1 ;  /* 0x00000001ff0a7424 */ /* 0x000fe200078e00ff */
[C---:B----4-:R-:W-:Y:S02]  /*5470*/  ISETP.NE.U32.AND P1, PT, R4.reuse, RZ, PT ;  /* 0x000000ff0400720c */ /* 0x050fe40003f25070 */
[----:B------:R-:W-:Y:S02]  /*5480*/  ISETP.NE.U32.AND P0, PT, R4, RZ, PT ;  /* 0x000000ff0400720c */ /* 0x000fe40003f05070 */
[C---:B------:R-:W-:Y:S01]  /*5490*/  ISETP.NE.AND.EX P1, PT, R5.reuse, RZ, PT, P1 ;  /* 0x000000ff0500720c */ /* 0x040fe20003f25310 */
[----:B------:R-:W3:Y:S01]  /*54a0*/  @!UP3 LDCU UR5, c[0x0][0xb0c] ;  /* 0x00016180ff05b7ac */ /* 0x000ee20008000800 */
[----:B------:R-:W-:Y:S02]  /*54b0*/  ISETP.NE.AND.EX P0, PT, R5, RZ, PT, P0 ;  /* 0x000000ff0500720c */ /* 0x000fe40003f05300 */
[----:B------:R-:W-:Y:S01]  /*54c0*/  SHF.L.U32 R10, R10, 0x1f, RZ ;  /* 0x0000001f0a0a7819 */ /* 0x000fe200000006ff */
[----:B------:R-:W-:Y:S02]  /*54d0*/  USHF.L.U32 UR50, UR27, 0x8, URZ ;  /* 0x000000081b327899 */ /* 0x000fe400080006ff */
[----:B------:R-:W-:Y:S02]  /*54e0*/  USHF.L.U32 UR51, UR20, 0x6, URZ ;  /* 0x0000000614337899 */ /* 0x000fe400080006ff */
[----:B--2---:R-:W-:Y:S07]  /*54f0*/  UIMAD.WIDE.U32 UR6, UR14, UR8, URZ ;  /* 0x000000080e0672a5 */ /* 0x004fee000f8e00ff */
[----:B------:R-:W-:Y:S01]  /*5500*/  @!UP3 UMOV UR4, UR7 ;  /* 0x000000070004bc82 */ /* 0x000fe20008000000 */
[----:B---3--:R-:W-:Y:S02]  /*5510*/  @!UP3 UISETP.NE.AND UP0, UPT, UR5, 0x1, UPT ;  /* 0x000000010500b88c */ /* 0x008fe4000bf05270 */
[----:B------:R-:W-:Y:S02]  /*5520*/  @!UP3 USHF.R.U32.HI UR4, URZ, UR9, UR4 ;  /* 0x00000009ff04b299 */ /* 0x000fe40008011604 */
[----:B------:R-:W-:Y:S02]  /*5530*/  UIMAD.WIDE.U32 UR6, UR13, UR11, URZ ;  /* 0x0000000b0d0672a5 */ /* 0x000fe4000f8e00ff */
[----:B------:R-:W-:Y:S02]  /*5540*/  @!UP3 USEL UR8, UR14, UR4, !UP0 ;  /* 0x000000040e08b287 */ /* 0x000fe4000c000000 */
[----:B------:R-:W-:Y:S03]  /*5550*/  @!UP3 UISETP.NE.AND UP0, UPT, UR10, 0x1, UPT ;  /* 0x000000010a00b88c */ /* 0x000fe6000bf05270 */
[----:B------:R-:W-:Y:S02]  /*5560*/  @!UP3 UMOV UR6, UR7 ;  /* 0x000000070006bc82 */ /* 0x000fe40008000000 */
[----:B------:R-:W2:Y:S02]  /*5570*/  @!UP3 LDCU UR4, c[0x0][0xb20] ;  /* 0x00016400ff04b7ac */ /* 0x000ea40008000800 */
[----:B--2---:R-:W-:Y:S04]  /*5580*/  @!UP3 USHF.R.U32.HI UR6, URZ, UR4, UR6 ;  /* 0x00000004ff06b299 */ /* 0x004fe80008011606 */
[----:B------:R-:W-:Y:S04]  /*5590*/  @!UP3 USEL UR6, UR13, UR6, !UP0 ;  /* 0x000000060d06b287 */ /* 0x000fe8000c000000 */
[----:B------:R-:W-:Y:S02]  /*55a0*/  @!UP3 UIADD3 UR4, UPT, UPT, -UR8, UR6, URZ ;  /* 0x000000060804b290 */ /* 0x000fe4000fffe1ff */
[----:B------:R-:W-:Y:S02]  /*55b0*/  @!UP3 UIADD3 UR6, UPT, UPT, UR8, -UR6, URZ ;  /* 0x800000060806b290 */ /* 0x000fe4000fffe0ff */
[----:B------:R-:W-:Y:S02]  /*55c0*/  @!UP3 UIMAD UR14, UR4, UR5, UR14 ;  /* 0x00000005040eb2a4 */ /* 0x000fe4000f8e020e */
[----:B------:R-:W-:Y:S01]  /*55d0*/  @!UP3 UIMAD UR13, UR6, UR10, UR13 ;  /* 0x0000000a060db2a4 */ /* 0x000fe2000f8e020d */
[----:B------:R-:W-:Y:S11]  /*55e0*/  BRA.U UP1, `(.L_x_90) ;  /* 0x0000000101107547 */ /* 0x000ff6000b800000 */
[----:B------:R-:W-:Y:S04]  /*55f0*/  MOV R6, UR47 ;  /* 0x0000002f00067c02 */ /* 0x000fe80008000f00 */
[----:B------:R-:W-:Y:S04]  /*5600*/  SHF.L.U32 R6, R6, 0x1f, RZ ;  /* 0x0000001f06067819 */ /* 0x000fe800000006ff */
[----:B------:R-:W2:Y:S02]  /*5610*/  SYNCS.PHASECHK.TRANS64.TRYWAIT P2, [UR21+0x68], R6 ;  /* 0x00006806ff0075a7 */ /* 0x000ea40008041115 */
[----:B--2---:R-:W-:Y:S05]  /*5620*/  @!P2 BRA `(.L_x_91) ;  /* 0x0000006800d8a947 */ /* 0x004fea0003800000 */
.L_x_90:
[----:B------:R-:W-:Y:S05]  /*5630*/  @!P1 BRA `(.L_x_92) ;  /* 0x0000000000309947 */ /* 0x000fea0003800000 */
[----:B------:R-:W-:Y:S01]  /*5640*/  ISETP.NE.U32.AND P1, PT, R2, RZ, PT ;  /* 0x000000ff0200720c */ /* 0x000fe20003f25070 */
[----:B------:R-:W2:Y:S01]  /*5650*/  LDCU.64 UR4, c[0x0][0x358] ;  /* 0x00006b00ff0477ac */ /* 0x000ea20008000a00 */
[----:B------:R-:W-:Y:S02]  /*5660*/  IMAD.MOV.U32 R26, RZ, RZ, 0x1 ;  /* 0x00000001ff1a7424 */ /* 0x000fe400078e00ff */
[----:B------:R-:W-:Y:S11]  /*5670*/  ISETP.NE.AND.EX P1, PT, R3, RZ, PT, P1 ;  /* 0x000000ff0300720c */ /* 0x000ff60003f25310 */
[----:B------:R-:W-:Y:S02]  /*5680*/  @!UPT UIADD3 URZ, UPT, UPT, URZ, URZ, URZ ;  /* 0x000000fffffff290 */ /* 0x000fe4000fffe0ff */
[----:B------:R-:W3:Y:S01]  /*5690*/  @P1 LDC.64 R8, c[0x0][0x888] ;  /* 0x00022200ff081b82 */ /* 0x000ee20000000a00 */
[----:B-1----:R-:W-:Y:S04]  /*56a0*/  @P1 IMAD R0, R4, UR60, RZ ;  /* 0x0000003c04001c24 */ /* 0x002fe8000f8e02ff */
[----:B---3--:R-:W-:Y:S04]  /*56b0*/  @P1 IMAD.WIDE R8, R0, 0x4, R8 ;  /* 0x0000000400081825 */ /* 0x008fe800078e0208 */
[----:B------:R-:W-:Y:S01]  /*56c0*/  HFMA2 R0, -RZ, RZ, 0, 5.9604644775390625e-08 ;  /* 0x00000001ff007431 */ /* 0x000fe200000001ff */
[----:B--2--5:R2:W5:Y:S04]  /*56d0*/  @P1 LDG.E R27, desc[UR4][R8.64] ;  /* 0x00000004081b1981 */ /* 0x024568000c1e1900 */
[----:B------:R-:W-:Y:S01]  /*56e0*/  @!P1 PRMT R26, R0, 0x7610, R26 ;  /* 0x00007610001a9816 */ /* 0x000fe2000000001a */
[----:B--2---:R-:W3:Y:S06]  /*56f0*/  @!P1 LDC R27, c[0x0][0x880] ;  /* 0x00022000ff1b9b82 */ /* 0x004eec0000000800 */
.L_x_92:
[----:B---3-5:R-:W-:Y:S01]  /*5700*/  @!P0 FSETP.EQ.AND P1, PT, R27, RZ, PT ;  /* 0x000000ff1b00820b */ /* 0x028fe20003f22000 */
[----:B------:R-:W-:Y:S01]  /*5710*/  @!UPT UIADD3 URZ, UPT, UPT, URZ, URZ, URZ ;  /* 0x000000fffffff290 */ /* 0x000fe2000fffe0ff */
[----:B------:R-:W-:Y:S11]  /*5720*/  @!P0 BRA `(.L_x_93) ;  /* 0x0000000000188947 */ /* 0x000ff60003800000 */
[----:B------:R-:W-:Y:S02]  /*5730*/  LOP3.LUT P0, RZ, R26, 0xff, RZ, 0xc0, !PT ;  /* 0x000000ff1aff7812 */ /* 0x000fe4000780c0ff */
[----:B------:R-:W-:Y:S04]  /*5740*/  ISETP.NE.U32.AND P1, PT, R2, RZ, PT ;  /* 0x000000ff0200720c */ /* 0x000fe80003f25070 */
[----:B------:R-:W-:Y:S04]  /*5750*/  ISETP.NE.AND.EX P1, PT, R3, RZ, PT, P1 ;  /* 0x000000ff0300720c */ /* 0x000fe80003f25310 */
[----:B------:R-:W-:Y:S03]  /*5760*/  PLOP3.LUT P1, PT, P1, PT, PT, 0x8, 0x80 ;  /* 0x000000000080781c */ /* 0x000fe60000f2e170 */
[----:B------:R-:W-:Y:S11]  /*5770*/  @P0 FSETP.EQ.AND P1, PT, R27, RZ, PT ;  /* 0x000000ff1b00020b */ /* 0x000ff60003f22000 */
[----:B------:R-:W-:Y:S02]  /*5780*/  @!UPT UIADD3 URZ, UPT, UPT, URZ, URZ, URZ ;  /* 0x000000fffffff290 */ /* 0x000fe4000fffe0ff */
.L_x_93:
[----:B------:R-:W2:Y:S01]  /*5790*/  SYNCS.PHASECHK.TRANS64.TRYWAIT P2, [UR21+0x40], R10 ;  /* 0x0000400aff0075a7 */ /* 0x000ea20008041115 */
[----:B------:R-:W-:Y:S04]  /*57a0*/  ELECT P0, URZ, PT ;  /* 0x0000000000ff782f */ /* 0x000fe80003800000 */
[----:B------:R-:W-:Y:S11]  /*57b0*/  PLOP3.LUT P1, PT, P1, P0, PT, 0xf2, 0x2f ;  /* 0x00000000002f781c */ /* 0x000ff60000f21e72 */
[----:B------:R-:W-:Y:S02]  /*57c0*/  @!UPT UIADD3 URZ, UPT, UPT, URZ, URZ, URZ ;  /* 0x000000fffffff290 */ /* 0x000fe4000fffe0ff */
[----:B------:R-:W-:Y:S05]  /*57d0*/  @!P1 IADD3 R8, P0, PT, R16, 0x580, RZ ;  /* 0x0000058010089810 */ /* 0x000fea0007f1e0ff */
[----:B-1----:R-:W-:Y:S01]  /*57e0*/  @!P1 IMAD.X R6, RZ, RZ, R17, P0 ;  /* 0x000000ffff069224 */ /* 0x002fe200000e0611 */
[----:B--2---:R-:W-:Y:S07]  /*57f0*/  @!P2 BRA `(.L_x_94) ;  /* 0x00000068007ca947 */ /* 0x004fee0003800000 */
.L_x_216:
[----:B------:R-:W-:Y:S01]  /*5800*/  @!P1 R2UR UR5, R8 ;  /* 0x00000000080592ca */ /* 0x000fe200000e0000 */
[----:B------:R-:W-:Y:S01]  /*5810*/  VOTEU.ALL UP0, P1 ;  /* 0x0000000000ff7886 */ /* 0x000fe20000800000 */
[----:B------:R-:W-:Y:S01]  /*5820*/  @!P1 R2UR UR4, R6 ;  /* 0x00000000060492ca */ /* 0x000fe200000e0000 */
[----:B------:R-:W-:Y:S01]  /*5830*/  UMOV UR16, 0x0 ;  /* 0x0000000000107882 */ /* 0x000fe20000000000 */
[----:B------:R-:W-:Y:S01]  /*5840*/  UMOV UR17, 0x10000000 ;  /* 0x1000000000117882 */ /* 0x000fe20000000000 */
[----:B------:R-:W-:Y:S01]  /*5850*/  UMOV UR52, UR60 ;  /* 0x0000003c00347c82 */ /* 0x000fe20008000000 */
[----:B------:R-:W-:Y:S01]  /*5860*/  @!UP0 UIADD3 UR48, UPT, UPT, UR21, 0x200, URZ ;  /* 0x0000020015308890 */ /* 0x000fe2000fffe0ff */
[----:B-1----:R-:W-:Y:S01]  /*5870*/  @!P1 IMAD.MOV.U32 R0, RZ, RZ, 0x2000 ;  /* 0x00002000ff009424 */ /* 0x002fe200078e00ff */
[----:B------:R-:W-:Y:S02]  /*5880*/  @!UP0 UIADD3 UR10, UPT, UPT, UR50, 0x80, URZ ;  /* 0x00000080320a8890 */ /* 0x000fe4000fffe0ff */
[----:B------:R-:W-:Y:S01]  /*5890*/  @!UP0 UIADD3 UR8, UPT, UPT, UR21, 0x1200, URZ ;  /* 0x0000120015088890 */ /* 0x000fe2000fffe0ff */
[----:B------:R-:W-:Y:S02]  /*58a0*/  VOTEU.ALL UP0, P1 ;  /* 0x0000000000ff7886 */ /* 0x000fe40000800000 */
[----:B------:R-:W-:Y:S01]  /*58b0*/  IMAD.U32 R8, RZ, RZ, UR5 ;  /* 0x00000005ff087e24 */ /* 0x000fe2000f8e00ff */
[----:B------:R-:W-:Y:S01]  /*58c0*/  UMOV UR9, UR49 ;  /* 0x0000003100097c82 */ /* 0x000fe20008000000 */
[----:B------:R-:W-:Y:S01]  /*58d0*/  IMAD.U32 R9, RZ, RZ, UR4 ;  /* 0x00000004ff097e24 */ /* 0x000fe2000f8e00ff */
[----:B------:R-:W-:Y:S01]  /*58e0*/  UMOV UR11, UR51 ;  /* 0x00000033000b7c82 */ /* 0x000fe20008000000 */
[----:B------:R-:W-:Y:S01]  /*58f0*/  UMOV UR12, UR60 ;  /* 0x0000003c000c7c82 */ /* 0x000fe20008000000 */
[----:B------:R-:W-:Y:S01]  /*5900*/  @!P1 R2UR UR4, R8 ;  /* 0x00000000080492ca */ /* 0x000fe200000e0000 */
[----:B------:R-:W-:Y:S01]  /*5910*/  UPRMT UR6, UR61, 0x654, UR49 ;  /* 0x000006543d067896 */ /* 0x000fe20008000031 */
[----:B------:R-:W-:Y:S02]  /*5920*/  @!P1 R2UR UR5, R9 ;  /* 0x00000000090592ca */ /* 0x000fe400000e0000 */
[----:B------:R-:W-:Y:S05]  /*5930*/  @!P1 IADD3 R8, P0, PT, R16, 0x580, RZ ;  /* 0x0000058010089810 */ /* 0x000fea0007f1e0ff */
[----:B------:R-:W-:Y:S06]  /*5940*/  @!P1 IMAD.X R6, RZ, RZ, R17, P0 ;  /* 0x000000ffff069224 */ /* 0x000fec00000e0611 */
[----:B------:R1:W-:Y:S01]  /*5950*/  @!UP0 UTMALDG.3D [UR48], [UR4], desc[UR16] ;  /* 0x00001030040085b4 */ /* 0x0003e20008011000 */
[----:B------:R-:W-:Y:S05]  /*5960*/  VOTEU.ALL UP0, P1 ;  /* 0x0000000000ff7886 */ /* 0x000fea0000800000 */
[----:B------:R1:W-:Y:S01]  /*5970*/  @!UP0 UTMALDG.3D [UR8], [UR4], desc[UR16] ;  /* 0x00001008040085b4 */ /* 0x0003e20008011000 */
[----:B------:R1:W-:Y:S01]  /*5980*/  @!P1 SYNCS.ARRIVE.TRANS64.RED.A0TR RZ, [UR21+0x20], R0 ;  /* 0x00002000ffff99a7 */ /* 0x0003e20008300415 */
[----:B------:R-:W-:Y:S01]  /*5990*/  SYNCS.ARRIVE.TRANS64.RED.A1T0 RZ, [UR6], RZ ;  /* 0x000000ffffff79a7 */ /* 0x000fe20008100406 */
[----:B------:R-:W2:Y:S02]  /*59a0*/  SYNCS.PHASECHK.TRANS64.TRYWAIT P2, [UR21+0x48], R10 ;  /* 0x0000480aff0075a7 */ /* 0x000ea40008041115 */
[----:B-12---:R-:W-:Y:S05]  /*59b0*/  @!P2 BRA `(.L_x_95) ;  /* 0x000000680024a947 */ /* 0x006fea0003800000 */
.L_x_218:
        /* <DEDUP_REMOVED lines=9> */
[----:B------:R-:W-:Y:S02]  /*5a50*/  @!UP0 UIADD3 UR10, UPT, UPT, UR50, 0x90, URZ ;  /* 0x00000090320a8890 */ /* 0x000fe4000fffe0ff */
[----:B------:R-:W-:Y:S01]  /*5a60*/  @!UP0 UIADD3 UR8, UPT, UPT, UR21, 0x3200, URZ ;  /* 0x0000320015088890 */ /* 0x000fe2000fffe0ff */
[----:B------:R-:W-:Y:S01]  /*5a70*/  IMAD.U32 R8, RZ, RZ, UR5 ;  /* 0x00000005ff087e24 */ /* 0x000fe2000f8e00ff */
[----:B------:R-:W-:Y:S01]  /*5a80*/  VOTEU.ALL UP0, P1 ;  /* 0x0000000000ff7886 */ /* 0x000fe20000800000 */
[----:B------:R-:W-:Y:S01]  /*5a90*/  IMAD.U32 R9, RZ, RZ, UR4 ;  /* 0x00000004ff097e24 */ /* 0x000fe2000f8e00ff */
[----:B------:R-:W-:Y:S01]  /*5aa0*/  UMOV UR44, UR60 ;  /* 0x0000003c002c7c82 */ /* 0x000fe20008000000 */
[----:B------:R-:W-:Y:S01]  /*5ab0*/  UMOV UR9, UR41 ;  /* 0x0000002900097c82 */ /* 0x000fe20008000000 */
[----:B------:R-:W-:Y:S01]  /*5ac0*/  @!P1 R2UR UR4, R8 ;  /* 0x00000000080492ca */ /* 0x000fe200000e0000 */
[----:B------:R-:W-:Y:S01]  /*5ad0*/  UMOV UR11, UR51 ;  /* 0x00000033000b7c82 */ /* 0x000fe20008000000 */
[----:B------:R-:W-:Y:S01]  /*5ae0*/  @!P1 R2UR UR5, R9 ;  /* 0x00000000090592ca */ /* 0x000fe200000e0000 */
[----:B------:R-:W-:Y:S01]  /*5af0*/  UMOV UR12, UR60 ;  /* 0x0000003c000c7c82 */ /* 0x000fe20008000000 */
[----:B------:R-:W-:Y:S01]  /*5b00*/  UPRMT UR7, UR61, 0x654, UR41 ;  /* 0x000006543d077896 */ /* 0x000fe20008000029 */
[----:B------:R-:W-:Y:S05]  /*5b10*/  @!P1 IADD3 R8, P0, PT, R16, 0x580, RZ ;  /* 0x0000058010089810 */ /* 0x000fea0007f1e0ff */
[----:B------:R-:W-:Y:S05]  /*5b20*/  @!P1 IMAD.X R6, RZ, RZ, R17, P0 ;  /* 0x000000ffff069224 */ /* 0x000fea00000e0611 */
[----:B------:R1:W-:Y:S01]  /*5b30*/  @!UP0 UTMALDG.3D [UR40], [UR4], desc[UR16] ;  /* 0x00001028040085b4 */ /* 0x0003e20008011000 */
[----:B------:R-:W-:Y:S05]  /*5b40*/  VOTEU.ALL UP0, P1 ;  /* 0x0000000000ff7886 */ /* 0x000fea0000800000 */
[----:B------:R1:W-:Y:S01]  /*5b50*/  @!UP0 UTMALDG.3D [UR8], [UR4], desc[UR16] ;  /* 0x00001008040085b4 */ /* 0x0003e20008011000 */
[----:B------:R1:W-:Y:S01]  /*5b60*/  @!P1 SYNCS.ARRIVE.TRANS64.RED.A0TR RZ, [UR21+0x28], R0 ;  /* 0x00002800ffff99a7 */ /* 0x0003e20008300415 */
[----:B------:R-:W-:Y:S01]  /*5b70*/  SYNCS.ARRIVE.TRANS64.RED.A1T0 RZ, [UR7], RZ ;  /* 0x000000ffffff79a7 */ /* 0x000fe20008100407 */
[----:B------:R-:W2:Y:S02]  /*5b80*/  SYNCS.PHASECHK.TRANS64.TRYWAIT P2, [UR21+0x50], R10 ;  /* 0x0000500aff0075a7 */ /* 0x000ea40008041115 */
[----:B-12---:R-:W-:Y:S05]  /*5b90*/  @!P2 BRA `(.L_x_96) ;  /* 0x0000006400c4a947 */ /* 0x006fea0003800000 */
.L_x_220:
        /* <DEDUP_REMOVED lines=30> */
.L_x_222:
        /* <DEDUP_REMOVED lines=21> */
[----:B------:R-:W-:Y:S02]  /*5ed0*/  SHF.L.U32 R9, RZ, 0x1f, RZ ;  /* 0x0000001fff097819 */ /* 0x000fe400000006ff */
[----:B------:R-:W-:Y:S05]  /*5ee0*/  @!P1 IADD3 R8, P0, PT, R16, 0x580, RZ ;  /* 0x0000058010089810 */ /* 0x000fea0007f1e0ff */
[----:B------:R-:W-:Y:S03]  /*5ef0*/  @!P1 IMAD.X R6, RZ, RZ, R17, P0 ;  /* 0x000000ffff069224 */ /* 0x000fe600000e0611 */
[----:B------:R1:W-:Y:S01]  /*5f00*/  @!UP0 UTMALDG.3D [UR24], [UR4], desc[UR16] ;  /* 0x00001018040085b4 */ /* 0x0003e20008011000 */
[----:B------:R-:W-:Y:S05]  /*5f10*/  VOTEU.ALL UP0, P1 ;  /* 0x0000000000ff7886 */ /* 0x000fea0000800000 */
[----:B------:R1:W-:Y:S01]  /*5f20*/  @!UP0 UTMALDG.3D [UR8], [UR4], desc[UR16] ;  /* 0x00001008040085b4 */ /* 0x0003e20008011000 */
[----:B------:R1:W-:Y:S01]  /*5f30*/  @!P1 SYNCS.ARRIVE.TRANS64.RED.A0TR RZ, [UR21+0x38], R0 ;  /* 0x00003800ffff99a7 */ /* 0x0003e20008300415 */
[----:B------:R-:W-:Y:S01]  /*5f40*/  SYNCS.ARRIVE.TRANS64.RED.A1T0 RZ, [UR30], RZ ;  /* 0x000000ffffff79a7 */ /* 0x000fe2000810041e */
[----:B------:R-:W2:Y:S02]  /*5f50*/  SYNCS.PHASECHK.TRANS64.TRYWAIT P2, [UR21+0x40], R9 ;  /* 0x00004009ff0075a7 */ /* 0x000ea40008041115 */
[----:B-12---:R-:W-:Y:S05]  /*5f60*/  @!P2 BRA `(.L_x_98) ;  /* 0x000000640000a947 */ /* 0x006fea0003800000 */
.L_x_224:
        /* <DEDUP_REMOVED lines=8> */
[----:B------:R-:W-:Y:S01]  /*5ff0*/  @!UP0 UIADD3 UR16, UPT, UPT, UR21, 0x200, URZ ;  /* 0x0000020015108890 */ /* 0x000fe2000fffe0ff */
[----:B------:R-:W-:Y:S01]  /*6000*/  @!P1 IADD3 R8, P0, PT, R16, 0x580, RZ ;  /* 0x0000058010089810 */ /* 0x000fe20007f1e0ff */
        /* <DEDUP_REMOVED lines=11> */
[----:B------:R-:W-:Y:S01]  /*60c0*/  UMOV UR12, UR60 ;  /* 0x0000003c000c7c82 */ /* 0x000fe20008000000 */
[----:B------:R-:W-:Y:S10]  /*60d0*/  @!P1 IMAD.X R6, RZ, RZ, R17, P0 ;  /* 0x000000ffff069224 */ /* 0x000ff400000e0611 */
[----:B------:R1:W-:Y:S01]  /*60e0*/  @!UP0 UTMALDG.3D [UR16], [UR4], desc[UR26] ;  /* 0x00001a10040085b4 */ /* 0x0003e20008011000 */
[----:B------:R-:W-:Y:S05]  /*60f0*/  VOTEU.ALL UP0, P1 ;  /* 0x0000000000ff7886 */ /* 0x000fea0000800000 */
[----:B------:R1:W-:Y:S01]  /*6100*/  @!UP0 UTMALDG.3D [UR8], [UR4], desc[UR26] ;  /* 0x00001a08040085b4 */ /* 0x0003e20008011000 */
[----:B------:R1:W-:Y:S01]  /*6110*/  @!P1 SYNCS.ARRIVE.TRANS64.RED.A0TR RZ, [UR21+0x20], R0 ;  /* 0x00002000ffff99a7 */ /* 0x0003e20008300415 */
[----:B------:R-:W-:Y:S01]  /*6120*/  SYNCS.ARRIVE.TRANS64.RED.A1T0 RZ, [UR6], RZ ;  /* 0x000000ffffff79a7 */ /* 0x000fe20008100406 */
[----:B------:R-:W2:Y:S02]  /*6130*/  SYNCS.PHASECHK.TRANS64.TRYWAIT P2, [UR21+0x48], R9 ;  /* 0x00004809ff0075a7 */ /* 0x000ea40008041115 */
[----:B-12---:R-:W-:Y:S05]  /*6140*/  @!P2 BRA `(.L_x_99) ;  /* 0x0000006000a0a947 */ /* 0x006fea0003800000 */
.L_x_226:
        /* <DEDUP_REMOVED lines=30> */
.L_x_228:
        /* <DEDUP_REMOVED lines=9> */
[----:B------:R-:W-:Y:S01]  /*63c0*/  VIADD R14, R14, 0x1 ;  /* 0x000000010e0e7836 */ /* 0x000fe20000000000 */
        /* <DEDUP_REMOVED lines=11> */
[----:B------:R-:W-:Y:S11]  /*6480*/  UMOV UR12, UR60 ;  /* 0x0000003c000c7c82 */ /* 0x000ff60008000000 */
[----:B------:R1:W-:Y:S01]  /*6490*/  @!UP0 UTMALDG.3D [UR16], [UR4], desc[UR6] ;  /* 0x00000610040085b4 */ /* 0x0003e20008011000 */
[----:B------:R-:W-:Y:S05]  /*64a0*/  VOTEU.ALL UP0, P1 ;  /* 0x0000000000ff7886 */ /* 0x000fea0000800000 */
[----:B------:R1:W-:Y:S01]  /*64b0*/  @!UP0 UTMALDG.3D [UR8], [UR4], desc[UR6] ;  /* 0x00000608040085b4 */ /* 0x0003e20008011000 */
[----:B------:R1:W-:Y:S01]  /*64c0*/  @!P1 SYNCS.ARRIVE.TRANS64.RED.A0TR RZ, [UR21+0x30], R0 ;  /* 0x00003000ffff99a7 */ /* 0x0003e20008300415 */
[----:B------:R-:W-:Y:S01]  /*64d0*/  SYNCS.ARRIVE.TRANS64.RED.A1T0 RZ, [UR29], RZ ;  /* 0x000000ffffff79a7 */ /* 0x000fe2000810041d */
[----:B------:R-:W2:Y:S02]  /*64e0*/  SYNCS.PHASECHK.TRANS64.TRYWAIT P0, [UR21+0x58], R9 ;  /* 0x00005809ff0075a7 */ /* 0x000ea40008001115 */
[----:B-12---:R-:W-:Y:S05]  /*64f0*/  @!P0 BRA `(.L_x_101) ;  /* 0x0000005c00e48947 */ /* 0x006fea0003800000 */
.L_x_230:
[----:B------:R-:W-:Y:S01]  /*6500*/  UPLOP3.LUT UP1, UPT, UPT, UPT, UPT, 0x80, 0x8 ;  /* 0x000000000008789c */ /* 0x000fe20003f2f070 */
[----:B------:R-:W-:Y:S01]  /*6510*/  @!P1 IADD3 R6, P0, PT, R16, 0x580, RZ ;  /* 0x0000058010069810 */ /* 0x000fe20007f1e0ff */
[----:B------:R-:W-:Y:S01]  /*6520*/  UMOV UR6, 0x0 ;  /* 0x0000000000067882 */ /* 0x000fe20000000000 */
[----:B------:R-:W-:Y:S01]  /*6530*/  VOTEU.ALL UP0, P1 ;  /* 0x0000000000ff7886 */ /* 0x000fe20000800000 */
[----:B------:R-:W-:Y:S01]  /*6540*/  UMOV UR7, 0x10000000 ;  /* 0x1000000000077882 */ /* 0x000fe20000000000 */
[----:B------:R-:W-:Y:S01]  /*6550*/  @!P1 R2UR UR5, R6 ;  /* 0x00000000060592ca */ /* 0x000fe200000e0000 */
[----:B-1----:R-:W-:Y:S01]  /*6560*/  @!P1 IMAD.X R0, RZ, RZ, R17, P0 ;  /* 0x000000ffff009224 */ /* 0x002fe200000e0611 */
[----:B------:R-:W-:Y:S01]  /*6570*/  UMOV UR17, UR25 ;  /* 0x0000001900117c82 */ /* 0x000fe20008000000 */
[----:B------:R-:W-:Y:S01]  /*6580*/  @!UP0 UIADD3 UR18, UPT, UPT, UR50, 0x70, URZ ;  /* 0x0000007032128890 */ /* 0x000fe2000fffe0ff */
[----:B------:R-:W-:Y:S01]  /*6590*/  R2UR UR26, R53 ;  /* 0x00000000351a72ca */ /* 0x000fe200000e0000 */
[----:B------:R-:W-:Y:S01]  /*65a0*/  @!UP0 UIADD3 UR16, UPT, UPT, UR21, 0x6200, URZ ;  /* 0x0000620015108890 */ /* 0x000fe2000fffe0ff */
[----:B------:R-:W-:Y:S01]  /*65b0*/  @!P1 R2UR UR4, R0 ;  /* 0x00000000000492ca */ /* 0x000fe200000e0000 */
[----:B------:R-:W-:Y:S01]  /*65c0*/  @!UP0 UIADD3 UR10, UPT, UPT, UR50, 0xf0, URZ ;  /* 0x000000f0320a8890 */ /* 0x000fe2000fffe0ff */
[----:B------:R-:W-:Y:S01]  /*65d0*/  R2UR UR24, R54 ;  /* 0x00000000361872ca */ /* 0x000fe200000e0000 */
[----:B------:R-:W-:Y:S01]  /*65e0*/  @!UP0 UIADD3 UR8, UPT, UPT, UR21, 0x7200, URZ ;  /* 0x0000720015088890 */ /* 0x000fe2000fffe0ff */
[----:B------:R-:W-:Y:S01]  /*65f0*/  ISETP.NE.AND P0, PT, R14, 0x2, PT ;  /* 0x000000020e00780c */ /* 0x000fe20003f05270 */
[----:B------:R-:W-:Y:S01]  /*6600*/  VOTEU.ALL UP0, P1 ;  /* 0x0000000000ff7886 */ /* 0x000fe20000800000 */
[----:B------:R-:W-:Y:S01]  /*6610*/  UMOV UR19, UR51 ;  /* 0x0000003300137c82 */ /* 0x000fe20008000000 */
[----:B------:R-:W-:Y:S01]  /*6620*/  IMAD.U32 R8, RZ, RZ, UR5 ;  /* 0x00000005ff087e24 */ /* 0x000fe2000f8e00ff */
[----:B------:R-:W-:Y:S01]  /*6630*/  UMOV UR20, UR60 ;  /* 0x0000003c00147c82 */ /* 0x000fe20008000000 */
[----:B------:R-:W-:Y:S01]  /*6640*/  UMOV UR9, UR25 ;  /* 0x0000001900097c82 */ /* 0x000fe20008000000 */
[----:B------:R-:W-:Y:S01]  /*6650*/  UMOV UR11, UR51 ;  /* 0x00000033000b7c82 */ /* 0x000fe20008000000 */
[----:B------:R-:W-:Y:S01]  /*6660*/  UMOV UR12, UR60 ;  /* 0x0000003c000c7c82 */ /* 0x000fe20008000000 */
[----:B------:R-:W-:Y:S01]  /*6670*/  SEL R0, RZ, 0x1, P0 ;  /* 0x00000001ff007807 */ /* 0x000fe20000000000 */
[----:B------:R-:W-:Y:S01]  /*6680*/  IMAD.U32 R9, RZ, RZ, UR4 ;  /* 0x00000004ff097e24 */ /* 0x000fe2000f8e00ff */
[----:B------:R-:W-:Y:S01]  /*6690*/  @!P1 R2UR UR4, R8 ;  /* 0x00000000080492ca */ /* 0x000fe200000e0000 */
[----:B------:R-:W-:Y:S01]  /*66a0*/  UIADD3 UR27, UPT, UPT, UR13, UR26, URZ ;  /* 0x0000001a0d1b7290 */ /* 0x000fe2000fffe0ff */
[----:B------:R-:W-:Y:S01]  /*66b0*/  LOP3.LUT R13, R13, R0, RZ, 0x3c, !PT ;  /* 0x000000000d0d7212 */ /* 0x000fe200078e3cff */
[----:B------:R-:W-:Y:S01]  /*66c0*/  UMOV UR60, UR31 ;  /* 0x0000001f003c7c82 */ /* 0x000fe20008000000 */
[----:B------:R-:W-:Y:S02]  /*66d0*/  @!P1 R2UR UR5, R9 ;  /* 0x00000000090592ca */ /* 0x000fe400000e0000 */
[----:B------:R-:W-:Y:S11]  /*66e0*/  SEL R14, R14, RZ, P0 ;  /* 0x000000ff0e0e7207 */ /* 0x000ff60000000000 */
[----:B------:R1:W-:Y:S01]  /*66f0*/  @!UP0 UTMALDG.3D [UR16], [UR4], desc[UR6] ;  /* 0x00000610040085b4 */ /* 0x0003e20008011000 */
[----:B------:R-:W-:Y:S05]  /*6700*/  VOTEU.ALL UP0, P1 ;  /* 0x0000000000ff7886 */ /* 0x000fea0000800000 */
[----:B------:R2:W-:Y:S01]  /*6710*/  @!UP0 UTMALDG.3D [UR8], [UR4], desc[UR6] ;  /* 0x00000608040085b4 */ /* 0x0005e20008011000 */
[----:B------:R2:W-:Y:S01]  /*6720*/  @!P1 SYNCS.ARRIVE.TRANS64.RED.A0TR RZ, [UR21+0x38], R7 ;  /* 0x00003807ffff99a7 */ /* 0x0005e20008300415 */
[----:B------:R-:W-:Y:S01]  /*6730*/  SYNCS.ARRIVE.TRANS64.RED.A1T0 RZ, [UR30], RZ ;  /* 0x000000ffffff79a7 */ /* 0x000fe2000810041e */
[----:B-1----:R-:W-:Y:S01]  /*6740*/  UIADD3 UR20, UPT, UPT, UR14, UR24, URZ ;  /* 0x000000180e147290 */ /* 0x002fe2000fffe0ff */
[----:B------:R-:W-:Y:S11]  /*6750*/  BRA.U UP2, `(.L_x_102) ;  /* 0xffffffe9021c7547 */ /* 0x000ff6000b83ffff */
[----:B------:R-:W1:Y:S02]  /*6760*/  SYNCS.PHASECHK.TRANS64.TRYWAIT P0, [UR21+0x40], R10 ;  /* 0x0000400aff0075a7 */ /* 0x000e640008001115 */
[----:B-1----:R-:W-:Y:S05]  /*6770*/  @!P0 BRA `(.L_x_103) ;  /* 0x0000005c005c8947 */ /* 0x002fea0003800000 */
.L_x_232:
[----:B------:R-:W3:Y:S02]  /*6780*/  SYNCS.PHASECHK.TRANS64.TRYWAIT P0, [UR21+0x48], R10 ;  /* 0x0000480aff0075a7 */ /* 0x000ee40008001115 */
[----:B---3--:R-:W-:Y:S05]  /*6790*/  @!P0 BRA `(.L_x_104) ;  /* 0x0000005c006c8947 */ /* 0x008fea0003800000 */
.L_x_234:
[----:B------:R-:W3:Y:S01]  /*67a0*/  SYNCS.PHASECHK.TRANS64.TRYWAIT P0, [UR21+0x50], R10 ;  /* 0x0000500aff0075a7 */ /* 0x000ee20008001115 */
[----:B-1----:R-:W-:Y:S01]  /*67b0*/  HFMA2 R0, -RZ, RZ, 0, 5.9604644775390625e-08 ;  /* 0x00000001ff007431 */ /* 0x002fe200000001ff */
[----:B---3--:R-:W-:Y:S06]  /*67c0*/  @!P0 BRA `(.L_x_105) ;  /* 0x0000005c00788947 */ /* 0x008fec0003800000 */
.L_x_236:
[----:B-1----:R-:W-:Y:S02]  /*67d0*/  MOV R2, UR21 ;  /* 0x0000001500027c02 */ /* 0x002fe40008000f00 */
[----:B------:R-:W-:-:S07]  /*67e0*/  SHF.L.U32 R0, R0, 0x1f, RZ ;  /* 0x0000001f00007819 */ /* 0x000fce00000006ff */
.L_x_106:
[----:B-1----:R1:W3:Y:S02]  /*67f0*/  SYNCS.PHASECHK.TRANS64.TRYWAIT P0, [R2+URZ+0x58], R0 ;  /* 0x00005800020075a7 */ /* 0x0022e400080011ff */
[----:B---3--:R-:W-:Y:S05]  /*6800*/  @!P0 NANOSLEEP.SYNCS 0x989680 ;  /* 0x009896800000895d */ /* 0x008fea0003900000 */
[----:B------:R-:W3:Y:S02]  /*6810*/  @!P0 SYNCS.PHASECHK.TRANS64 P0, [R2+URZ+0x58], R0 ;  /* 0x00005800020085a7 */ /* 0x000ee400080010ff */
[----:B--23--:R-:W-:Y:S05]  /*6820*/  @P0 EXIT ;  /* 0x000000000000094d */ /* 0x00cfea0003800000 */
[----:B------:R-:W-:Y:S05]  /*6830*/  BRA `(.L_x_106) ;  /* 0xfffffffc00ec7947 */ /* 0x000fea000383ffff */
.L_x_87:
[----:B------:R-:W-:-:S06]  /*6840*/  UISETP.GE.AND UP0, UPT, UR18, 0x4, UPT ;  /* 0x000000041200788c */ /* 0x000fcc000bf06270 */
[----:B------:R-:W-:-:S13]  /*6850*/  PLOP3.LUT P0, PT, PT, PT, UP0, 0x80, 0x8 ;  /* 0x000000000008781c */ /* 0x000fda0003f0f008 */
[----:B------:R-:W-:Y:S05]  /*6860*/  @!P0 EXIT ;  /* 0x000000000000894d */ /* 0x000fea0003800000 */
[----:B------:R-:W-:Y:S01]  /*6870*/  BAR.SYNC.DEFER_BLOCKING 0x6, 0xa0 ;  /* 0x0182800000007b1d */ /* 0x000fe20000010000 */
[C---:B------:R-:W-:Y:S01]  /*6880*/  IMAD.SHL.U32 R3, R65.reuse, 0x10, RZ ;  /* 0x0000001041037824 */ /* 0x040fe200078e00ff */
[C---:B------:R-:W-:Y:S01]  /*6890*/  SHF.L.U32 R4, R52.reuse, 0x15, RZ ;  /* 0x0000001534047819 */ /* 0x040fe200000006ff */
[----:B------:R-:W-:Y:S01]  /*68a0*/  IMAD.SHL.U32 R5, R52, 0x200, RZ ;  /* 0x0000020034057824 */ /* 0x000fe200078e00ff */
[C---:B------:R-:W-:Y:S01]  /*68b0*/  LOP3.LUT R66, R65.reuse, 0x60, RZ, 0xc0, !PT ;  /* 0x0000006041427812 */ /* 0x040fe200078ec0ff */
[----:B------:R-:W-:Y:S01]  /*68c0*/  IMAD.SHL.U32 R2, R65, 0x2, RZ ;  /* 0x0000000241027824 */ /* 0x000fe200078e00ff */
[----:B------:R-:W-:Y:S02]  /*68d0*/  UMOV UR43, 0x400 ;  /* 0x00000400002b7882 */ /* 0x000fe40000000000 */
[----:B------:R-:W1:Y:S01]  /*68e0*/  LDC.64 R50, c[0x0][0x8b0] ;  /* 0x00022c00ff327b82 */ /* 0x000e620000000a00 */
[----:B------:R-:W-:Y:S01]  /*68f0*/  ULEA UR43, UR61, UR43, 0x18 ;  /* 0x0000002b3d2b7291 */ /* 0x000fe2000f8ec0ff */
[C---:B------:R-:W-:Y:S01]  /*6900*/  LOP3.LUT R64, R3.reuse, 0x590, RZ, 0xc0, !PT ;  /* 0x0000059003407812 */ /* 0x040fe200078ec0ff */
[----:B------:R-:W2:Y:S01]  /*6910*/  LDCU.64 UR6, c[0x0][0x890] ;  /* 0x00011200ff0677ac */ /* 0x000ea20008000a00 */
[----:B------:R-:W-:Y:S01]  /*6920*/  LOP3.LUT R3, R3, 0x60, RZ, 0xc0, !PT ;  /* 0x0000006003037812 */ /* 0x000fe200078ec0ff */
[----:B------:R-:W-:Y:S01]  /*6930*/  IMAD.U32 R23, R65, 0x10000, RZ ;  /* 0x0001000041177824 */ /* 0x000fe200078e00ff */
[----:B------:R-:W-:Y:S01]  /*6940*/  LOP3.LUT R64, R64, 0x200, R5, 0xf8, !PT ;  /* 0x0000020040407812 */ /* 0x000fe200078ef805 */
[----:B------:R-:W-:Y:S01]  /*6950*/  UIADD3 UR4, UPT, UPT, UR43, 0x200, URZ ;  /* 0x000002002b047890 */ /* 0x000fe2000fffe0ff */
[----:B------:R-:W3:Y:S01]  /*6960*/  LDC.64 R48, c[0x0][0x8a8] ;  /* 0x00022a00ff307b82 */ /* 0x000ee20000000a00 */
[----:B------:R-:W-:-:S02]  /*6970*/  LOP3.LUT R2, R3, 0xc, R2, 0xf8, !PT ;  /* 0x0000000c03027812 */ /* 0x000fc400078ef802 */
[----:B------:R-:W-:Y:S02]  /*6980*/  CS2R R60, SRZ ;  /* 0x00000000003c7805 */ /* 0x000fe4000001ff00 */
[----:B------:R-:W-:Y:S01]  /*6990*/  LOP3.LUT R4, R4, 0x200000, RZ, 0xc0, !PT ;  /* 0x0020000004047812 */ /* 0x000fe200078ec0ff */
[----:B------:R-:W-:Y:S01]  /*69a0*/  IMAD.MOV.U32 R58, RZ, RZ, RZ ;  /* 0x000000ffff3a7224 */ /* 0x000fe200078e00ff */
[----:B------:R-:W-:Y:S01]  /*69b0*/  LOP3.LUT R64, R64, R2, RZ, 0xfc, !PT ;  /* 0x0000000240407212 */ /* 0x000fe200078efcff */
[----:B------:R-:W-:Y:S01]  /*69c0*/  IMAD.U32 R56, RZ, RZ, UR4 ;  /* 0x00000004ff387e24 */ /* 0x000fe2000f8e00ff */
[C---:B------:R-:W-:Y:S01]  /*69d0*/  LOP3.LUT R63, R65.reuse, 0x2, RZ, 0xc0, !PT ;  /* 0x00000002413f7812 */ /* 0x040fe200078ec0ff */
[----:B------:R-:W4:Y:S01]  /*69e0*/  LDCU UR59, c[0x0][0x370] ;  /* 0x00006e00ff3b77ac */ /* 0x000f220008000800 */
[----:B------:R-:W4:Y:S01]  /*69f0*/  LDS R0, [UR43+0x120] ;  /* 0x0001202bff007984 */ /* 0x000f220008000800 */
[----:B------:R-:W-:Y:S01]  /*6a00*/  LOP3.LUT R23, R4, 0x400000, R23, 0xf8, !PT ;  /* 0x0040000004177812 */ /* 0x000fe200078ef817 */
[----:B------:R-:W-:Y:S01]  /*6a10*/  IMAD R64, R64, 0x4, R56 ;  /* 0x0000000440407824 */ /* 0x000fe200078e0238 */
[----:B------:R-:W-:Y:S01]  /*6a20*/  LOP3.LUT R65, R65, 0x4, RZ, 0xc0, !PT ;  /* 0x0000000441417812 */ /* 0x000fe200078ec0ff */
[----:B--2---:R-:W-:Y:S01]  /*6a30*/  IMAD.U32 R68, RZ, RZ, UR6 ;  /* 0x00000006ff447e24 */ /* 0x004fe2000f8e00ff */
[----:B------:R-:W-:Y:S01]  /*6a40*/  MOV R67, UR7 ;  /* 0x0000000700437c02 */ /* 0x000fe20008000f00 */
[--C-:B------:R-:W-:Y:S01]  /*6a50*/  IMAD R63, R63, -0x10, R64.reuse ;  /* 0xfffffff03f3f7824 */ /* 0x100fe200078e0240 */
[----:B------:R-:W-:Y:S01]  /*6a60*/  MOV R22, RZ ;  /* 0x000000ff00167202 */ /* 0x000fe20000000f00 */
[----:B------:R-:W-:Y:S01]  /*6a70*/  IMAD R62, R65, -0x10, R64 ;  /* 0xfffffff0413e7824 */ /* 0x000fe200078e0240 */
[----:B------:R-:W2:Y:S01]  /*6a80*/  LDCU.64 UR50, c[0x0][0x348] ;  /* 0x00006900ff3277ac */ /* 0x000ea20008000a00 */
[----:B------:R-:W1:Y:S01]  /*6a90*/  LDCU UR42, c[0x0][0xb0c] ;  /* 0x00016180ff2a77ac */ /* 0x000e620008000800 */
[----:B------:R-:W1:Y:S01]  /*6aa0*/  LDCU UR38, c[0x0][0xb30] ;  /* 0x00016600ff2677ac */ /* 0x000e620008000800 */
[----:B------:R-:W1:Y:S01]  /*6ab0*/  LDCU.64 UR56, c[0x0][0x888] ;  /* 0x00011100ff3877ac */ /* 0x000e620008000a00 */
[----:B------:R-:W1:Y:S01]  /*6ac0*/  LDCU.64 UR40, c[0x0][0xb28] ;  /* 0x00016500ff2877ac */ /* 0x000e620008000a00 */
[----:B------:R-:W1:Y:S01]  /*6ad0*/  LDCU.128 UR52, c[0x0][0xb10] ;  /* 0x00016200ff3477ac */ /* 0x000e620008000c00 */
[----:B------:R-:W1:Y:S01]  /*6ae0*/  LDCU UR58, c[0x0][0x374] ;  /* 0x00006e80ff3a77ac */ /* 0x000e620008000800 */
[----:B------:R-:W-:Y:S01]  /*6af0*/  UMOV UR49, URZ ;  /* 0x000000ff00317c82 */ /* 0x000fe20008000000 */
[----:B------:R-:W-:Y:S01]  /*6b00*/  UMOV UR48, URZ ;  /* 0x000000ff00307c82 */ /* 0x000fe20008000000 */
[----:B-1234-:R-:W-:-:S07]  /*6b10*/  IMAD.IADD R23, R0, 0x1, R23 ;  /* 0x0000000100177824 */ /* 0x01efce00078e0217 */
.L_x_182:
[----:B------:R-:W-:Y:S02]  /*6b20*/  LEA R3, R58, UR43, 0x3 ;  /* 0x0000002b3a037c11 */ /* 0x000fe4000f8e18ff */
[----:B------:R-:W-:Y:S02]  /*6b30*/  SHF.L.U32 R0, R60, 0x1f, RZ ;  /* 0x0000001f3c007819 */ /* 0x000fe400000006ff */
[----:B-1----:R-:W-:Y:S02]  /*6b40*/  LEA R4, R58, UR43, 0x4 ;  /* 0x0000002b3a047c11 */ /* 0x002fe4000f8e20ff */
[----:B------:R-:W1:Y:S02]  /*6b50*/  SYNCS.PHASECHK.TRANS64.TRYWAIT P0, [R3+URZ+0x70], R0 ;  /* 0x00007000030075a7 */ /* 0x000e6400080011ff */
[----:B-1----:R-:W-:Y:S05]  /*6b60*/  @!P0 BRA `(.L_x_107) ;  /* 0x0000005800a88947 */ /* 0x002fea0003800000 */
.L_x_237:
[----:B------:R-:W2:Y:S01]  /*6b70*/  LDS.128 R4, [R4+0x100] ;  /* 0x0001000004047984 */ /* 0x000ea20000000c00 */
[----:B------:R-:W-:Y:S01]  /*6b80*/  UISETP.GE.AND UP0, UPT, UR39, 0x1, UPT ;  /* 0x000000012700788c */ /* 0x000fe2000bf06270 */
[----:B------:R-:W-:Y:S01]  /*6b90*/  @!PT LDS RZ, [RZ] ;  /* 0x00000000fffff984 */ /* 0x000fe20000000800 */
[----:B------:R-:W-:Y:S01]  /*6ba0*/  @!PT LDS RZ, [RZ] ;  /* 0x00000000fffff984 */ /* 0x000fe20000000800 */
[----:B------:R-:W-:Y:S01]  /*6bb0*/  @!PT LDS RZ, [RZ] ;  /* 0x00000000fffff984 */ /* 0x000fe20000000800 */
[----:B------:R-:W-:Y:S01]  /*6bc0*/  @!PT LDS RZ, [RZ] ;  /* 0x00000000fffff984 */ /* 0x000fe20000000800 */
[----:B------:R3:W-:Y:S06]  /*6bd0*/  MEMBAR.ALL.CTA ;  /* 0x0000000000007992 */ /* 0x0007ec0000008000 */
[----:B---3--:R-:W3:Y:S01]  /*6be0*/  FENCE.VIEW.ASYNC.S ;  /* 0x00000000000073c6 */ /* 0x008ee20000000000 */
[----:B--2---:R-:W-:Y:S11]  /*6bf0*/  LOP3.LUT P0, RZ, R6, 0x1, RZ, 0xc0, !PT ;  /* 0x0000000106ff7812 */ /* 0x004ff6000780c0ff */
[----:B------:R-:W-:Y:S02]  /*6c00*/  @!UPT UIADD3 URZ, UPT, UPT, URZ, URZ, URZ ;  /* 0x000000fffffff290 */ /* 0x000fe4000fffe0ff */
[----:B---3--:R-:W-:Y:S01]  /*6c10*/  VOTEU.ANY UP1, P0 ;  /* 0x0000000000ff7886 */ /* 0x008fe20000020100 */
[----:B------:R-:W-:Y:S01]  /*6c20*/  PLOP3.LUT P0, PT, PT, PT, UP1, 0x80, 0x8 ;  /* 0x000000000008781c */ /* 0x000fe20003f0f018 */
[----:B------:R-:W-:Y:S11]  /*6c30*/  UP2UR UR63, UPR, URZ, 0x2 ;  /* 0x00000002ff3f7883 */ /* 0x000ff60008000000 */
[----:B------:R-:W-:Y:S01]  /*6c40*/  @!UPT UIADD3 URZ, UPT, UPT, URZ, URZ, URZ ;  /* 0x000000fffffff290 */ /* 0x000fe2000fffe0ff */
[----:B-1----:R-:W-:Y:S02]  /*6c50*/  @P0 SHF.R.U32.HI R0, RZ, 0x10, R5 ;  /* 0x00000010ff000819 */ /* 0x002fe40000011605 */
        /* <DEDUP_REMOVED lines=12> */
[----:B------:R-:W2:Y:S01]  /*6d20*/  LDCU UR12, c[0x0][0xb20] ;  /* 0x00016400ff0c77ac */ /* 0x000ea20008000800 */
[----:B------:R-:W-:Y:S02]  /*6d30*/  UIMAD.WIDE.U32 UR4, UR58, UR55, URZ ;  /* 0x000000373a0472a5 */ /* 0x000fe4000f8e00ff */
[----:B------:R-:W-:Y:S02]  /*6d40*/  UIMAD.WIDE.U32 UR6, UR59, UR52, URZ ;  /* 0x000000343b0672a5 */ /* 0x000fe4000f8e00ff */
[----:B------:R-:W-:Y:S02]  /*6d50*/  UISETP.NE.AND UP0, UPT, UR54, 0x1, UPT ;  /* 0x000000013600788c */ /* 0x000fe4000bf05270 */
[----:B------:R-:W-:Y:S02]  /*6d60*/  UIMAD.WIDE.U32 UR8, UR36, UR55, URZ ;  /* 0x00000037240872a5 */ /* 0x000fe4000f8e00ff */
[----:B------:R-:W-:Y:S02]  /*6d70*/  UIMAD.WIDE.U32 UR10, UR37, UR52, URZ ;  /* 0x00000034250a72a5 */ /* 0x000fe4000f8e00ff */
[----:B------:R-:W-:Y:S02]  /*6d80*/  UISETP.NE.AND UP1, UPT, UR42, 0x1, UPT ;  /* 0x000000012a00788c */ /* 0x000fe4000bf25270 */
[----:B------:R-:W-:Y:S01]  /*6d90*/  UISETP.NE.AND UP2, UPT, UR39, 0x1, UPT ;  /* 0x000000012700788c */ /* 0x000fe2000bf45270 */
[----:B------:R-:W-:Y:S02]  /*6da0*/  UMOV UR4, UR5 ;  /* 0x0000000500047c82 */ /* 0x000fe40008000000 */
[----:B--2---:R-:W-:Y:S03]  /*6db0*/  USHF.R.U32.HI UR5, URZ, UR12, UR4 ;  /* 0x0000000cff057299 */ /* 0x004fe60008011604 */
[----:B------:R-:W-:Y:S02]  /*6dc0*/  UMOV UR4, UR7 ;  /* 0x0000000700047c82 */ /* 0x000fe40008000000 */
[----:B------:R-:W-:Y:S02]  /*6dd0*/  USHF.R.U32.HI UR7, URZ, UR53, UR4 ;  /* 0x00000035ff077299 */ /* 0x000fe40008011604 */
[----:B------:R-:W-:Y:S02]  /*6de0*/  USEL UR4, UR58, UR5, !UP0 ;  /* 0x000000053a047287 */ /* 0x000fe4000c000000 */
[----:B------:R-:W-:Y:S01]  /*6df0*/  USEL UR7, UR59, UR7, !UP1 ;  /* 0x000000073b077287 */ /* 0x000fe2000c800000 */
[----:B------:R-:W-:Y:S01]  /*6e00*/  UMOV UR5, UR9 ;  /* 0x0000000900057c82 */ /* 0x000fe20008000000 */
[----:B------:R-:W-:Y:S02]  /*6e10*/  UIMAD.WIDE.U32 UR8, UR4, UR40, URZ ;  /* 0x00000028040872a5 */ /* 0x000fe4000f8e00ff */
[----:B------:R-:W-:Y:S03]  /*6e20*/  USHF.R.U32.HI UR6, URZ, UR12, UR5 ;  /* 0x0000000cff067299 */ /* 0x000fe60008011605 */
[----:B------:R-:W-:Y:S01]  /*6e30*/  UMOV UR5, UR11 ;  /* 0x0000000b00057c82 */ /* 0x000fe20008000000 */
[----:B------:R-:W-:Y:S02]  /*6e40*/  UIMAD.WIDE.U32 UR10, UR7, UR40, URZ ;  /* 0x00000028070a72a5 */ /* 0x000fe4000f8e00ff */
[----:B------:R-:W-:Y:S02]  /*6e50*/  USHF.R.U32.HI UR12, URZ, UR53, UR5 ;  /* 0x00000035ff0c7299 */ /* 0x000fe40008011605 */
[----:B------:R-:W-:Y:S01]  /*6e60*/  USEL UR6, UR36, UR6, !UP0 ;  /* 0x0000000624067287 */ /* 0x000fe2000c000000 */
[----:B------:R-:W-:Y:S02]  /*6e70*/  UMOV UR5, UR9 ;  /* 0x0000000900057c82 */ /* 0x000fe40008000000 */
[----:B------:R-:W-:Y:S01]  /*6e80*/  UMOV UR10, UR11 ;  /* 0x0000000b000a7c82 */ /* 0x000fe20008000000 */
[----:B------:R-:W-:Y:S02]  /*6e90*/  @UP2 USHF.R.U32.HI UR4, URZ, UR41, UR5 ;  /* 0x00000029ff042299 */ /* 0x000fe40008011605 */
[----:B------:R-:W-:Y:S02]  /*6ea0*/  @UP2 USHF.R.U32.HI UR7, URZ, UR41, UR10 ;  /* 0x00000029ff072299 */ /* 0x000fe4000801160a */
[----:B------:R-:W-:Y:S02]  /*6eb0*/  UIMAD UR4, UR39, UR4, URZ ;  /* 0x00000004270472a4 */ /* 0x000fe4000f8e02ff */
        /* <DEDUP_REMOVED lines=8> */
[----:B------:R-:W-:Y:S02]  /*6f40*/  USEL UR11, UR6, UR4, !UP2 ;  /* 0x00000004060b7287 */ /* 0x000fe4000d000000 */
[----:B------:R-:W-:Y:S02]  /*6f50*/  UIADD3 UR8, UPT, UPT, -UR5, URZ, URZ ;  /* 0x000000ff05087290 */ /* 0x000fe4000fffe1ff */
[----:B------:R-:W-:Y:S01]  /*6f60*/  UIADD3 UR10, UPT, UPT, -UR11, URZ, URZ ;  /* 0x000000ff0b0a7290 */ /* 0x000fe2000fffe1ff */
[----:B------:R-:W-:Y:S01]  /*6f70*/  @!UP0 UMOV UR4, UR9 ;  /* 0x0000000900048c82 */ /* 0x000fe20008000000 */
[----:B------:R-:W-:Y:S02]  /*6f80*/  UIADD3 UR9, UPT, UPT, -UR6, URZ, URZ ;  /* 0x000000ff06097290 */ /* 0x000fe4000fffe1ff */
[----:B------:R-:W-:Y:S02]  /*6f90*/  @!UP0 USHF.R.U32.HI UR4, URZ, UR41, UR4 ;  /* 0x00000029ff048299 */ /* 0x000fe40008011604 */
[----:B------:R-:W-:Y:S02]  /*6fa0*/  UIMAD UR10, UR39, UR10, UR6 ;  /* 0x0000000a270a72a4 */ /* 0x000fe4000f8e0206 */
[----:B------:R-:W-:Y:S04]  /*6fb0*/  @!UP0 USEL UR4, UR5, UR4, !UP2 ;  /* 0x0000000405048287 */ /* 0x000fe8000d000000 */
[----:B------:R-:W-:Y:S02]  /*6fc0*/  @!UP0 UIMAD UR10, UR7, UR10, UR4 ;  /* 0x0000000a070a82a4 */ /* 0x000fe4000f8e0204 */
[----:B------:R-:W-:Y:S02]  /*6fd0*/  @!UP0 UIADD3 UR11, UPT, UPT, UR11, -UR4, URZ ;  /* 0x800000040b0b8290 */ /* 0x000fe4000fffe0ff */
[----:B------:R-:W-:Y:S02]  /*6fe0*/  UIMAD UR7, UR42, UR8, UR37 ;  /* 0x000000082a0772a4 */ /* 0x000fe4000f8e0225 */
[----:B------:R-:W-:Y:S02]  /*6ff0*/  @!UP0 UIMAD UR6, UR11, UR39, UR5 ;  /* 0x000000270b0682a4 */ /* 0x000fe4000f8e0205 */
[----:B------:R-:W-:Y:S01]  /*7000*/  UIMAD UR4, UR54, UR9, UR36 ;  /* 0x00000009360472a4 */ /* 0x000fe2000f8e0224 */
[----:B------:R-:W-:Y:S02]  /*7010*/  @!UP0 UMOV UR5, UR10 ;  /* 0x0000000a00058c82 */ /* 0x000fe40008000000 */
[----:B------:R-:W-:Y:S02]  /*7020*/  UIMAD UR37, UR5, UR42, UR7 ;  /* 0x0000002a052572a4 */ /* 0x000fe4000f8e0207 */
[----:B------:R-:W-:Y:S11]  /*7030*/  UIMAD UR36, UR6, UR54, UR4 ;  /* 0x00000036062472a4 */ /* 0x000ff6000f8e0204 */
[----:B------:R-:W-:Y:S01]  /*7040*/  @!UPT UIADD3 URZ, UPT, UPT, URZ, URZ, URZ ;  /* 0x000000fffffff290 */ /* 0x000fe2000fffe0ff */
.L_x_108:
[----:B------:R-:W-:Y:S01]  /*7050*/  UISETP.NE.AND UP0, UPT, UR38, 0x1, UPT ;  /* 0x000000012600788c */ /* 0x000fe2000bf05270 */
[----:B------:R-:W-:Y:S01]  /*7060*/  LOP3.LUT P0, RZ, R56, 0x1b0, RZ, 0xc0, !PT ;  /* 0x000001b038ff7812 */ /* 0x000fe2000780c0ff */
[----:B------:R-:W-:Y:S01]  /*7070*/  USHF.L.U32 UR46, UR20, 0x6, URZ ;  /* 0x00000006142e7899 */ /* 0x000fe200080006ff */
[----:B------:R-:W-:Y:S01]  /*7080*/  BSSY.RECONVERGENT B6, `(.L_x_109) ;  /* 0x0000034000067945 */ /* 0x000fe20003800200 */
[----:B------:R-:W-:Y:S01]  /*7090*/  USHF.L.U32 UR45, UR27, 0x8, URZ ;  /* 0x000000081b2d7899 */ /* 0x000fe200080006ff */
[----:B------:R-:W-:Y:S06]  /*70a0*/  IADD3 R58, PT, PT, R58, 0x1, RZ ;  /* 0x000000013a3a7810 */ /* 0x000fec0007ffe0ff */
[----:B------:R-:W2:Y:S01]  /*70b0*/  @!UP0 LDCU.128 UR12, c[0x0][0xb10] ;  /* 0x00016200ff0c87ac */ /* 0x000ea20008000c00 */
[----:B------:R-:W3:Y:S01]  /*70c0*/  @!UP0 LDCU UR5, c[0x0][0xb0c] ;  /* 0x00016180ff0587ac */ /* 0x000ee20008000800 */
[----:B------:R-:W4:Y:S01]  /*70d0*/  @!UP0 LDCU UR10, c[0x0][0xb20] ;  /* 0x00016400ff0a87ac */ /* 0x000f220008000800 */
[----:B--2---:R-:W-:Y:S02]  /*70e0*/  UIMAD.WIDE.U32 UR8, UR37, UR12, URZ ;  /* 0x0000000c250872a5 */ /* 0x004fe4000f8e00ff */
[----:B------:R-:W-:Y:S02]  /*70f0*/  UIMAD.WIDE.U32 UR6, UR36, UR15, URZ ;  /* 0x0000000f240672a5 */ /* 0x000fe4000f8e00ff */
[----:B------:R-:W-:Y:S03]  /*7100*/  @!UP0 UISETP.NE.AND UP1, UPT, UR14, 0x1, UPT ;  /* 0x000000010e00888c */ /* 0x000fe6000bf25270 */
[----:B------:R-:W-:Y:S01]  /*7110*/  @!UP0 UMOV UR4, UR9 ;  /* 0x0000000900048c82 */ /* 0x000fe20008000000 */
[----:B---3--:R-:W-:Y:S02]  /*7120*/  @!UP0 UISETP.NE.AND UP2, UPT, UR5, 0x1, UPT ;  /* 0x000000010500888c */ /* 0x008fe4000bf45270 */
[----:B------:R-:W-:Y:S01]  /*7130*/  @!UP0 USHF.R.U32.HI UR4, URZ, UR13, UR4 ;  /* 0x0000000dff048299 */ /* 0x000fe20008011604 */
[----:B------:R-:W-:Y:S02]  /*7140*/  @!UP0 UMOV UR6, UR7 ;  /* 0x0000000700068c82 */ /* 0x000fe40008000000 */
[----:B----4-:R-:W-:Y:S02]  /*7150*/  @!UP0 USHF.R.U32.HI UR6, URZ, UR10, UR6 ;  /* 0x0000000aff068299 */ /* 0x010fe40008011606 */
[----:B------:R-:W-:Y:S02]  /*7160*/  @!UP0 USEL UR7, UR37, UR4, !UP2 ;  /* 0x0000000425078287 */ /* 0x000fe4000d000000 */
[----:B------:R-:W-:Y:S04]  /*7170*/  @!UP0 USEL UR6, UR36, UR6, !UP1 ;  /* 0x0000000624068287 */ /* 0x000fe8000c800000 */
[----:B------:R-:W-:Y:S02]  /*7180*/  @!UP0 UIADD3 UR4, UPT, UPT, -UR7, UR6, URZ ;  /* 0x0000000607048290 */ /* 0x000fe4000fffe1ff */
[----:B------:R-:W-:Y:S02]  /*7190*/  @!UP0 UIADD3 UR6, UPT, UPT, UR7, -UR6, URZ ;  /* 0x8000000607068290 */ /* 0x000fe4000fffe0ff */
[----:B------:R-:W-:Y:S02]  /*71a0*/  @!UP0 UIMAD UR37, UR4, UR5, UR37 ;  /* 0x00000005042582a4 */ /* 0x000fe4000f8e0225 */
[----:B------:R-:W-:Y:S01]  /*71b0*/  @!UP0 UIMAD UR36, UR6, UR14, UR36 ;  /* 0x0000000e062482a4 */ /* 0x000fe2000f8e0224 */
[----:B------:R-:W-:Y:S11]  /*71c0*/  @!P0 BRA `(.L_x_110) ;  /* 0x00000000007c8947 */ /* 0x000ff60003800000 */
[----:B------:R-:W2:Y:S01]  /*71d0*/  LDCU.64 UR8, c[0x4][0x80] ;  /* 0x01001000ff0877ac */ /* 0x000ea20008000a00 */
[----:B------:R-:W-:Y:S01]  /*71e0*/  MOV R2, 0x0 ;  /* 0x0000000000027802 */ /* 0x000fe20000000f00 */
[----:B------:R-:W-:Y:S02]  /*71f0*/  HFMA2 R12, -RZ, RZ, 0, 5.9604644775390625e-08 ;  /* 0x00000001ff0c7431 */ /* 0x000fe400000001ff */
[----:B------:R-:W-:Y:S01]  /*7200*/  IMAD.MOV.U32 R8, RZ, RZ, 0x70 ;  /* 0x00000070ff087424 */ /* 0x000fe200078e00ff */
[----:B------:R3:W4:Y:S01]  /*7210*/  LDC.64 R14, c[0x4][R2] ;  /* 0x01000000020e7b82 */ /* 0x0007220000000a00 */
[----:B------:R-:W1:Y:S01]  /*7220*/  LDCU.64 UR6, c[0x4][0x88] ;  /* 0x01001100ff0677ac */ /* 0x000e620008000a00 */
[----:B------:R-:W-:Y:S01]  /*7230*/  IMAD.MOV.U32 R13, RZ, RZ, RZ ;  /* 0x000000ffff0d7224 */ /* 0x000fe200078e00ff */
[----:B------:R-:W1:Y:S01]  /*7240*/  LDCU.64 UR4, c[0x4][0x8] ;  /* 0x01000100ff0477ac */ /* 0x000e620008000a00 */
[----:B--2---:R-:W-:Y:S01]  /*7250*/  MOV R5, UR9 ;  /* 0x0000000900057c02 */ /* 0x004fe20008000f00 */
[----:B------:R-:W-:Y:S01]  /*7260*/  IMAD.U32 R4, RZ, RZ, UR8 ;  /* 0x00000008ff047e24 */ /* 0x000fe2000f8e00ff */
[----:B-1----:R-:W-:Y:S01]  /*7270*/  MOV R7, UR7 ;  /* 0x0000000700077c02 */ /* 0x002fe20008000f00 */
[----:B------:R-:W-:Y:S01]  /*7280*/  IMAD.U32 R6, RZ, RZ, UR6 ;  /* 0x00000006ff067e24 */ /* 0x000fe2000f8e00ff */
[----:B------:R-:W-:Y:S01]  /*7290*/  MOV R11, UR5 ;  /* 0x00000005000b7c02 */ /* 0x000fe20008000f00 */
[----:B------:R-:W-:Y:S02]  /*72a0*/  IMAD.U32 R10, RZ, RZ, UR4 ;  /* 0x00000004ff0a7e24 */ /* 0x000fe4000f8e00ff */
[----:B------:R-:W-:Y:S07]  /*72b0*/  LEPC R20, `(.L_x_111) ;  /* 0x000000001014794e */ /* 0x000fee0000000000 */
[----:B---345:R-:W-:Y:S05]  /*72c0*/  CALL.ABS.NOINC R14 ;  /* 0x000000000e007343 */ /* 0x038fea0003c00000 */
.L_x_111:
[----:B------:R-:W1:Y:S01]  /*72d0*/  LDCU.64 UR8, c[0x4][0x80] ;  /* 0x01001000ff0877ac */ /* 0x000e620008000a00 */
[----:B------:R-:W2:Y:S01]  /*72e0*/  LDC.64 R2, c[0x4][R2] ;  /* 0x0100000002027b82 */ /* 0x000ea20000000a00 */
[----:B------:R-:W-:Y:S02]  /*72f0*/  HFMA2 R12, -RZ, RZ, 0, 5.9604644775390625e-08 ;  /* 0x00000001ff0c7431 */ /* 0x000fe400000001ff */
[----:B------:R-:W-:Y:S02]  /*7300*/  IMAD.MOV.U32 R8, RZ, RZ, 0x70 ;  /* 0x00000070ff087424 */ /* 0x000fe400078e00ff */
[----:B------:R-:W-:Y:S01]  /*7310*/  IMAD.MOV.U32 R13, RZ, RZ, RZ ;  /* 0x000000ffff0d7224 */ /* 0x000fe200078e00ff */
[----:B------:R-:W3:Y:S01]  /*7320*/  LDCU.64 UR6, c[0x4][0x88] ;  /* 0x01001100ff0677ac */ /* 0x000ee20008000a00 */
[----:B------:R-:W4:Y:S01]  /*7330*/  LDCU.64 UR4, c[0x4][0x8] ;  /* 0x01000100ff0477ac */ /* 0x000f220008000a00 */
[----:B-1----:R-:W-:Y:S02]  /*7340*/  MOV R4, UR8 ;  /* 0x0000000800047c02 */ /* 0x002fe40008000f00 */
[----:B------:R-:W-:Y:S02]  /*7350*/  MOV R5, UR9 ;  /* 0x0000000900057c02 */ /* 0x000fe40008000f00 */
[----:B---3--:R-:W-:Y:S01]  /*7360*/  MOV R7, UR7 ;  /* 0x0000000700077c02 */ /* 0x008fe20008000f00 */
[----:B------:R-:W-:Y:S01]  /*7370*/  IMAD.U32 R6, RZ, RZ, UR6 ;  /* 0x00000006ff067e24 */ /* 0x000fe2000f8e00ff */
[----:B----4-:R-:W-:Y:S01]  /*7380*/  MOV R11, UR5 ;  /* 0x00000005000b7c02 */ /* 0x010fe20008000f00 */
[----:B------:R-:W-:Y:S02]  /*7390*/  IMAD.U32 R10, RZ, RZ, UR4 ;  /* 0x00000004ff0a7e24 */ /* 0x000fe4000f8e00ff */
[----:B------:R-:W-:Y:S07]  /*73a0*/  LEPC R20, `(.L_x_110) ;  /* 0x000000001014794e */ /* 0x000fee0000000000 */
[----:B--2---:R-:W-:Y:S05]  /*73b0*/  CALL.ABS.NOINC R2 ;  /* 0x0000000002007343 */ /* 0x004fea0003c00000 */
.L_x_110:
[----:B------:R-:W-:Y:S05]  /*73c0*/  BSYNC.RECONVERGENT B6 ;  /* 0x0000000000067941 */ /* 0x000fea0003800200 */
.L_x_109:
[----:B------:R-:W-:Y:S02]  /*73d0*/  R2UR UR6, R55 ;  /* 0x00000000370672ca */ /* 0x000fe400000e0000 */
[----:B------:R-:W-:Y:S02]  /*73e0*/  R2UR UR5, R68 ;  /* 0x00000000440572ca */ /* 0x000fe400000e0000 */
[----:B------:R-:W-:Y:S02]  /*73f0*/  R2UR UR4, R67 ;  /* 0x00000000430472ca */ /* 0x000fe400000e0000 */
[----:B------:R-:W-:Y:S02]  /*7400*/  ISETP.NE.U32.AND P4, PT, R50, RZ, PT ;  /* 0x000000ff3200720c */ /* 0x000fe40003f85070 */
[----:B------:R-:W-:Y:S02]  /*7410*/  ISETP.NE.U32.AND P2, PT, RZ, UR56, PT ;  /* 0x00000038ff007c0c */ /* 0x000fe4000bf45070 */
[----:B------:R-:W-:Y:S02]  /*7420*/  ISETP.NE.AND.EX P4, PT, R51, RZ, PT, P4 ;  /* 0x000000ff3300720c */ /* 0x000fe40003f85340 */
[----:B------:R-:W-:Y:S01]  /*7430*/  ISETP.NE.AND.EX P2, PT, RZ, UR57, PT, P2 ;  /* 0x00000039ff007c0c */ /* 0x000fe2000bf45320 */
[----:B------:R-:W-:Y:S02]  /*7440*/  UISETP.NE.AND UP2, UPT, UR6, URZ, UPT ;  /* 0x000000ff0600728c */ /* 0x000fe4000bf45270 */
[----:B------:R-:W-:Y:S04]  /*7450*/  UISETP.NE.U32.AND UP0, UPT, UR5, URZ, UPT ;  /* 0x000000ff0500728c */ /* 0x000fe8000bf05070 */
[----:B------:R-:W-:Y:S01]  /*7460*/  UISETP.NE.AND.EX UP1, UPT, UR4, URZ, UPT, UP0 ;  /* 0x000000ff0400728c */ /* 0x000fe2000bf25300 */
[----:B------:R-:W-:Y:S01]  /*7470*/  PLOP3.LUT P1, PT, PT, PT, UP2, 0x80, 0x8 ;  /* 0x000000000008781c */ /* 0x000fe20003f2f028 */
[----:B------:R-:W-:Y:S03]  /*7480*/  UPLOP3.LUT UP0, UPT, UPT, UPT, UPT, 0x40, 0x4 ;  /* 0x000000000004789c */ /* 0x000fe60003f0e870 */
[----:B------:R-:W-:Y:S06]  /*7490*/  @UP2 UPLOP3.LUT UP0, UPT, UPT, UPT, UP1, 0x80, 0x8 ;  /* 0x000000000008289c */ /* 0x000fec0003f0f010 */
[----:B------:R-:W-:Y:S01]  /*74a0*/  PLOP3.LUT P0, PT, PT, PT, UP0, 0x80, 0x8 ;  /* 0x000000000008781c */ /* 0x000fe20003f0f008 */
[----:B------:R-:W-:Y:S01]  /*74b0*/  @!UPT UIADD3 URZ, UPT, UPT, URZ, URZ, URZ ;  /* 0x000000fffffff290 */ /* 0x000fe2000fffe0ff */
[----:B------:R-:W-:Y:S11]  /*74c0*/  BRA.U !UP1, `(.L_x_112) ;  /* 0x0000000109407547 */ /* 0x000ff6000b800000 */
[----:B------:R-:W-:Y:S01]  /*74d0*/  UISETP.NE.U32.AND UP0, UPT, UR56, URZ, UPT ;  /* 0x000000ff3800728c */ /* 0x000fe2000bf05070 */
[----:B------:R-:W-:Y:S01]  /*74e0*/  R2UR UR6, R68 ;  /* 0x00000000440672ca */ /* 0x000fe200000e0000 */
[----:B------:R-:W2:Y:S01]  /*74f0*/  LDCU.64 UR8, c[0x0][0x358] ;  /* 0x00006b00ff0877ac */ /* 0x000ea20008000a00 */
[----:B------:R-:W-:Y:S02]  /*7500*/  HFMA2 R26, -RZ, RZ, 0, 5.9604644775390625e-08 ;  /* 0x00000001ff1a7431 */ /* 0x000fe400000001ff */
[----:B-1----:R-:W-:Y:S01]  /*7510*/  IMAD.MOV.U32 R0, RZ, RZ, 0x1 ;  /* 0x00000001ff007424 */ /* 0x002fe200078e00ff */
[----:B------:R-:W-:Y:S06]  /*7520*/  UISETP.NE.AND.EX UP0, UPT, UR57, URZ, UPT, UP0 ;  /* 0x000000ff3900728c */ /* 0x000fec000bf05300 */
[----:B------:R-:W-:Y:S05]  /*7530*/  PLOP3.LUT P3, PT, PT, PT, UP0, 0x80, 0x8 ;  /* 0x000000000008781c */ /* 0x000fea0003f6f008 */
[----:B------:R-:W1:Y:S01]  /*7540*/  @UP0 LDCU.64 UR4, c[0x0][0x888] ;  /* 0x00011100ff0407ac */ /* 0x000e620008000a00 */
[----:B------:R-:W-:Y:S07]  /*7550*/  @UP0 UIMAD UR6, UR60, UR6, URZ ;  /* 0x000000063c0602a4 */ /* 0x000fee000f8e02ff */
[----:B------:R-:W-:Y:S01]  /*7560*/  @!P3 PRMT R26, R0, 0x7610, R26 ;  /* 0x00007610001ab816 */ /* 0x000fe2000000001a */
[----:B-1----:R-:W-:Y:S06]  /*7570*/  @UP0 UIMAD.WIDE UR4, UR6, 0x4, UR4 ;  /* 0x00000004060408a5 */ /* 0x002fec000f8e0204 */
[----:B------:R-:W-:Y:S02]  /*7580*/  IMAD.U32 R2, RZ, RZ, UR4 ;  /* 0x00000004ff027e24 */ /* 0x000fe4000f8e00ff */
[----:B------:R-:W-:Y:S03]  /*7590*/  IMAD.U32 R3, RZ, RZ, UR5 ;  /* 0x00000005ff037e24 */ /* 0x000fe6000f8e00ff */
[----:B------:R-:W1:Y:S02]  /*75a0*/  @!UP0 LDCU UR4, c[0x0][0x880] ;  /* 0x00011000ff0487ac */ /* 0x000e640008000800 */
[----:B--2--5:R2:W5:Y:S02]  /*75b0*/  @P3 LDG.E R27, desc[UR8][R2.64] ;  /* 0x00000008021b3981 */ /* 0x024564000c1e1900 */
[----:B-12---:R-:W-:Y:S02]  /*75c0*/  @!P3 MOV R27, UR4 ;  /* 0x00000004001bbc02 */ /* 0x006fe40008000f00 */
.L_x_112:
[----:B------:R-:W-:Y:S05]  /*75d0*/  @!P4 BRA `(.L_x_113) ;  /* 0x000000000024c947 */ /* 0x000fea0003800000 */
[----:B------:R-:W-:Y:S01]  /*75e0*/  ISETP.NE.U32.AND P3, PT, R48, RZ, PT ;  /* 0x000000ff3000720c */ /* 0x000fe20003f65070 */
[----:B------:R-:W2:Y:S03]  /*75f0*/  LDCU.64 UR4, c[0x0][0x358] ;  /* 0x00006b00ff0477ac */ /* 0x000ea60008000a00 */
[----:B------:R-:W-:Y:S11]  /*7600*/  ISETP.NE.AND.EX P3, PT, R49, RZ, PT, P3 ;  /* 0x000000ff3100720c */ /* 0x000ff60003f65330 */
[----:B------:R-:W-:Y:S02]  /*7610*/  @!UPT UIADD3 URZ, UPT, UPT, URZ, URZ, URZ ;  /* 0x000000fffffff290 */ /* 0x000fe4000fffe0ff */
[----:B------:R-:W3:Y:S01]  /*7620*/  @P3 LDC.64 R2, c[0x0][0x8a8] ;  /* 0x00022a00ff023b82 */ /* 0x000ee20000000a00 */
[----:B-1----:R-:W-:Y:S04]  /*7630*/  @P3 IMAD R0, R50, UR60, RZ ;  /* 0x0000003c32003c24 */ /* 0x002fe8000f8e02ff */
[----:B---3--:R-:W-:Y:S05]  /*7640*/  @P3 IMAD.WIDE R2, R0, 0x4, R2 ;  /* 0x0000000400023825 */ /* 0x008fea00078e0202 */
[----:B--2--5:R2:W5:Y:S02]  /*7650*/  @P3 LDG.E R24, desc[UR4][R2.64] ;  /* 0x0000000402183981 */ /* 0x024564000c1e1900 */
[----:B--2---:R-:W3:Y:S02]  /*7660*/  @!P3 LDC R24, c[0x0][0x8a0] ;  /* 0x00022800ff18bb82 */ /* 0x004ee40000000800 */
.L_x_113:
[----:B-----5:R-:W-:Y:S01]  /*7670*/  FSETP.NEU.AND P3, PT, R27, RZ, PT ;  /* 0x000000ff1b00720b */ /* 0x020fe20003f6d000 */
[----:B------:R-:W-:Y:S01]  /*7680*/  BSSY B1, `(.L_x_114) ;  /* 0x0000038000017945 */ /* 0x000fe20003800000 */
[----:B------:R-:W-:Y:S01]  /*7690*/  SEL R3, RZ, 0xffffffff, P2 ;  /* 0xffffffffff037807 */ /* 0x000fe20001000000 */
[----:B------:R-:W-:Y:S01]  /*76a0*/  IMAD.MOV.U32 R72, RZ, RZ, 0x1 ;  /* 0x00000001ff487424 */ /* 0x000fe200078e00ff */
[----:B------:R-:W-:Y:S01]  /*76b0*/  @P1 LOP3.LUT P2, RZ, R26, 0xff, RZ, 0xc0, !PT ;  /* 0x000000ff1aff1812 */ /* 0x000fe2000784c0ff */
[C---:B------:R-:W-:Y:S01]  /*76c0*/  IMAD R25, R22.reuse, 0x80, R23 ;  /* 0x0000008016197824 */ /* 0x040fe200078e0217 */
[----:B-1----:R-:W-:Y:S01]  /*76d0*/  @P1 SEL R0, RZ, 0xffffffff, P3 ;  /* 0xffffffffff001807 */ /* 0x002fe20001800000 */
[----:B------:R-:W-:Y:S01]  /*76e0*/  IMAD R59, R65, -0x10, R63 ;  /* 0xfffffff0413b7824 */ /* 0x000fe200078e023f */
[----:B------:R-:W-:Y:S01]  /*76f0*/  LEA R70, R22, UR43, 0x3 ;  /* 0x0000002b16467c11 */ /* 0x000fe2000f8e18ff */
[----:B------:R-:W-:Y:S01]  /*7700*/  IMAD.MOV.U32 R71, RZ, RZ, RZ ;  /* 0x000000ffff477224 */ /* 0x000fe200078e00ff */
[C---:B------:R-:W-:Y:S02]  /*7710*/  @P0 SEL R0, R3.reuse, R0, !P2 ;  /* 0x0000000003000207 */ /* 0x040fe40005000000 */
[----:B------:R-:W-:Y:S02]  /*7720*/  CS2R R46, SRZ ;  /* 0x00000000002e7805 */ /* 0x000fe4000001ff00 */
[----:B------:R-:W-:Y:S02]  /*7730*/  PLOP3.LUT P2, PT, PT, PT, UP1, 0x80, 0x8 ;  /* 0x000000000008781c */ /* 0x000fe40003f4f018 */
[----:B------:R-:W-:Y:S02]  /*7740*/  CS2R R44, SRZ ;  /* 0x00000000002c7805 */ /* 0x000fe4000001ff00 */
[----:B------:R-:W-:Y:S02]  /*7750*/  @P1 LOP3.LUT R0, R0, 0x1, RZ, 0xc0, !PT ;  /* 0x0000000100001812 */ /* 0x000fe400078ec0ff */
[----:B------:R-:W-:Y:S02]  /*7760*/  CS2R R42, SRZ ;  /* 0x00000000002a7805 */ /* 0x000fe4000001ff00 */
[----:B------:R-:W-:Y:S02]  /*7770*/  LOP3.LUT P4, R57, R26, 0xff, RZ, 0xc0, !PT ;  /* 0x000000ff1a397812 */ /* 0x000fe4000788c0ff */
[----:B------:R-:W-:Y:S02]  /*7780*/  CS2R R40, SRZ ;  /* 0x0000000000287805 */ /* 0x000fe4000001ff00 */
[----:B------:R-:W-:Y:S02]  /*7790*/  ISETP.NE.U32.OR P5, PT, R0, 0x1, !P1 ;  /* 0x000000010000780c */ /* 0x000fe40004fa5470 */
[----:B------:R-:W-:Y:S02]  /*77a0*/  CS2R R38, SRZ ;  /* 0x0000000000267805 */ /* 0x000fe4000001ff00 */
[----:B------:R-:W-:Y:S02]  /*77b0*/  SEL R2, RZ, 0xffffffff, P3 ;  /* 0xffffffffff027807 */ /* 0x000fe40001800000 */
[----:B------:R-:W-:Y:S02]  /*77c0*/  CS2R R36, SRZ ;  /* 0x0000000000247805 */ /* 0x000fe4000001ff00 */
[----:B------:R-:W-:Y:S02]  /*77d0*/  P2R R69, PR, RZ, 0x20 ;  /* 0x00000020ff457803 */ /* 0x000fe40000000000 */
[----:B------:R-:W-:Y:S02]  /*77e0*/  CS2R R34, SRZ ;  /* 0x0000000000227805 */ /* 0x000fe4000001ff00 */
[----:B------:R-:W-:Y:S02]  /*77f0*/  CS2R R32, SRZ ;  /* 0x0000000000207805 */ /* 0x000fe4000001ff00 */
[----:B------:R-:W-:Y:S04]  /*7800*/  @P2 SEL R2, R3, R2, !P4 ;  /* 0x0000000203022207 */ /* 0x000fe80006000000 */
[----:B------:R-:W-:Y:S02]  /*7810*/  LOP3.LUT R2, R2, 0x1, RZ, 0xc0, !PT ;  /* 0x0000000102027812 */ /* 0x000fe400078ec0ff */
[----:B------:R-:W-:Y:S02]  /*7820*/  @P5 SHF.L.U32 R0, RZ, 0x1f, RZ ;  /* 0x0000001fff005819 */ /* 0x000fe400000006ff */
[----:B------:R-:W-:Y:S02]  /*7830*/  ISETP.NE.U32.AND P2, PT, R2, 0x1, PT ;  /* 0x000000010200780c */ /* 0x000fe40003f45070 */
[----:B------:R1:W2:Y:S02]  /*7840*/  @P5 SYNCS.PHASECHK.TRANS64.TRYWAIT P1, [UR43+0x20], R0 ;  /* 0x00002000ff0055a7 */ /* 0x0002a4000802112b */
[----:B------:R-:W-:Y:S02]  /*7850*/  P2R R73, PR, RZ, 0x4 ;  /* 0x00000004ff497803 */ /* 0x000fe40000000000 */
[----:B-1----:R-:W-:Y:S04]  /*7860*/  SHF.L.U32 R0, R61, 0x1f, RZ ;  /* 0x0000001f3d007819 */ /* 0x002fe800000006ff */
[----:B------:R1:W4:Y:S01]  /*7870*/  SYNCS.PHASECHK.TRANS64.TRYWAIT P0, [R70+URZ+0x90], R0 ;  /* 0x00009000460075a7 */ /* 0x00032200080011ff */
[----:B--2---:R-:W-:Y:S01]  /*7880*/  @P5 SEL R72, RZ, 0x1, !P1 ;  /* 0x00000001ff485807 */ /* 0x004fe20004800000 */
[----:B-1----:R-:W-:Y:S06]  /*7890*/  @!P5 BRA `(.L_x_115) ;  /* 0x000000000058d947 */ /* 0x002fec0003800000 */
[----:B------:R-:W-:Y:S01]  /*78a0*/  IMAD.MOV.U32 R46, RZ, RZ, RZ ;  /* 0x000000ffff2e7224 */ /* 0x000fe200078e00ff */
[----:B------:R-:W-:Y:S01]  /*78b0*/  ISETP.NE.AND P1, PT, R72, RZ, PT ;  /* 0x000000ff4800720c */ /* 0x000fe20003f25270 */
[----:B------:R-:W-:Y:S01]  /*78c0*/  BSSY B0, `(.L_x_116) ;  /* 0x000000c000007945 */ /* 0x000fe20003800000 */
[----:B------:R-:W-:Y:S02]  /*78d0*/  CS2R R34, SRZ ;  /* 0x0000000000227805 */ /* 0x000fe4000001ff00 */
[----:B------:R-:W-:Y:S02]  /*78e0*/  CS2R R32, SRZ ;  /* 0x0000000000207805 */ /* 0x000fe4000001ff00 */
[----:B------:R-:W-:Y:S02]  /*78f0*/  CS2R R38, SRZ ;  /* 0x0000000000267805 */ /* 0x000fe4000001ff00 */
[----:B------:R-:W-:Y:S02]  /*7900*/  CS2R R36, SRZ ;  /* 0x0000000000247805 */ /* 0x000fe4000001ff00 */
[----:B------:R-:W-:Y:S02]  /*7910*/  CS2R R42, SRZ ;  /* 0x00000000002a7805 */ /* 0x000fe4000001ff00 */
[----:B------:R-:W-:Y:S02]  /*7920*/  CS2R R40, SRZ ;  /* 0x0000000000287805 */ /* 0x000fe4000001ff00 */
[----:B------:R-:W-:Y:S01]  /*7930*/  CS2R R44, SRZ ;  /* 0x00000000002c7805 */ /* 0x000fe2000001ff00 */
[----:B------:R-:W-:Y:S06]  /*7940*/  @P1 BRA `(.L_x_117) ;  /* 0x00000000000c1947 */ /* 0x000fec0003800000 */
[----:B------:R-:W-:Y:S04]  /*7950*/  SHF.L.U32 R3, RZ, 0x1f, RZ ;  /* 0x0000001fff037819 */ /* 0x000fe800000006ff */
[----:B------:R-:W1:Y:S02]  /*7960*/  SYNCS.PHASECHK.TRANS64.TRYWAIT P1, [UR43+0x20], R3 ;  /* 0x00002003ff0075a7 */ /* 0x000e64000802112b */
[----:B-1----:R-:W-:Y:S05]  /*7970*/  @!P1 BRA `(.L_x_118) ;  /* 0x0000004c00389947 */ /* 0x002fea0003800000 */
.L_x_117:
[----:B------:R-:W-:Y:S05]  /*7980*/  BSYNC B0 ;  /* 0x0000000000007941 */ /* 0x000fea0003800000 */
.L_x_116:
[----:B------:R-:W-:Y:S01]  /*7990*/  ISETP.NE.AND P1, PT, R73, RZ, PT ;  /* 0x000000ff4900720c */ /* 0x000fe20003f25270 */
[----:B------:R-:W-:Y:S11]  /*79a0*/  HFMA2 R71, -RZ, RZ, 0, 5.9604644775390625e-08 ;  /* 0x00000001ff477431 */ /* 0x000ff600000001ff */
[----:B------:R-:W-:Y:S01]  /*79b0*/  @!UPT UIADD3 URZ, UPT, UPT, URZ, URZ, URZ ;  /* 0x000000fffffff290 */ /* 0x000fe2000fffe0ff */
[----:B------:R2:W1:Y:S04]  /*79c0*/  @P1 LDS.128 R32, [R64] ;  /* 0x0000000040201984 */ /* 0x0004680000000c00 */
[----:B------:R2:W1:Y:S04]  /*79d0*/  @P1 LDS.128 R36, [R63+0x10] ;  /* 0x000010003f241984 */ /* 0x0004680000000c00 */
[----:B------:R2:W1:Y:S04]  /*79e0*/  @P1 LDS.128 R40, [R62+0x20] ;  /* 0x000020003e281984 */ /* 0x0004680000000c00 */
[----:B------:R2:W1:Y:S02]  /*79f0*/  @P1 LDS.128 R44, [R59+0x30] ;  /* 0x000030003b2c1984 */ /* 0x0004640000000c00 */
.L_x_115:
[----:B------:R-:W-:Y:S05]  /*7a00*/  BSYNC B1 ;  /* 0x0000000000017941 */ /* 0x000fea0003800000 */
.L_x_114:
[----:B-1----:R-:W-:Y:S04]  /*7a10*/  SHF.R.U32.HI R2, RZ, 0x15, R25 ;  /* 0x00000015ff027819 */ /* 0x002fe80000011619 */
[----:B------:R-:W-:Y:S01]  /*7a20*/  LOP3.LUT P1, RZ, R2, 0x3, R52, 0x48, !PT ;  /* 0x0000000302ff7812 */ /* 0x000fe20007824834 */
[----:B------:R-:W-:Y:S01]  /*7a30*/  @!UPT UIADD3 URZ, UPT, UPT, URZ, URZ, URZ ;  /* 0x000000fffffff290 */ /* 0x000fe2000fffe0ff */
[----:B----4-:R-:W-:Y:S11]  /*7a40*/  @P0 BRA `(.L_x_119) ;  /* 0x0000000000080947 */ /* 0x010ff60003800000 */
[----:B------:R-:W1:Y:S02]  /*7a50*/  SYNCS.PHASECHK.TRANS64.TRYWAIT P0, [R70+URZ+0x90], R0 ;  /* 0x00009000460075a7 */ /* 0x000e6400080011ff */
[----:B-1----:R-:W-:Y:S05]  /*7a60*/  @!P0 BRA `(.L_x_120) ;  /* 0x0000004c00148947 */ /* 0x002fea0003800000 */
.L_x_119:
[----:B------:R-:W-:Y:S05]  /*7a70*/  @!P1 BRA `(.L_x_121) ;  /* 0x0000000000409947 */ /* 0x000fea0003800000 */
[----:B------:R-:W4:Y:S01]  /*7a80*/  LDCU.64 UR8, c[0x4][0x70] ;  /* 0x01000e00ff0877ac */ /* 0x000f220008000a00 */
[----:B------:R-:W-:Y:S01]  /*7a90*/  MOV R3, 0x0 ;  /* 0x0000000000037802 */ /* 0x000fe20000000f00 */
[----:B------:R-:W-:Y:S02]  /*7aa0*/  HFMA2 R12, -RZ, RZ, 0, 5.9604644775390625e-08 ;  /* 0x00000001ff0c7431 */ /* 0x000fe400000001ff */
[----:B------:R-:W-:Y:S02]  /*7ab0*/  IMAD.MOV.U32 R8, RZ, RZ, 0x192 ;  /* 0x00000192ff087424 */ /* 0x000fe400078e00ff */
[----:B------:R-:W-:Y:S01]  /*7ac0*/  IMAD.MOV.U32 R13, RZ, RZ, RZ ;  /* 0x000000ffff0d7224 */ /* 0x000fe200078e00ff */
[----:B------:R-:W5:Y:S01]  /*7ad0*/  LDCU.64 UR6, c[0x4][0x78] ;  /* 0x01000f00ff0677ac */ /* 0x000f620008000a00 */
[----:B------:R-:W1:Y:S01]  /*7ae0*/  LDC.64 R2, c[0x4][R3] ;  /* 0x0100000003027b82 */ /* 0x000e620000000a00 */
[----:B------:R-:W2:Y:S01]  /*7af0*/  LDCU.64 UR4, c[0x4][0x10] ;  /* 0x01000200ff0477ac */ /* 0x000ea20008000a00 */
[----:B----4-:R-:W-:Y:S01]  /*7b00*/  MOV R5, UR9 ;  /* 0x0000000900057c02 */ /* 0x010fe20008000f00 */
[----:B------:R-:W-:Y:S01]  /*7b10*/  IMAD.U32 R4, RZ, RZ, UR8 ;  /* 0x00000008ff047e24 */ /* 0x000fe2000f8e00ff */
[----:B-----5:R-:W-:Y:S01]  /*7b20*/  MOV R7, UR7 ;  /* 0x0000000700077c02 */ /* 0x020fe20008000f00 */
[----:B------:R-:W-:Y:S01]  /*7b30*/  IMAD.U32 R6, RZ, RZ, UR6 ;  /* 0x00000006ff067e24 */ /* 0x000fe2000f8e00ff */
[----:B--2---:R-:W-:Y:S01]  /*7b40*/  MOV R11, UR5 ;  /* 0x00000005000b7c02 */ /* 0x004fe20008000f00 */
[----:B------:R-:W-:Y:S02]  /*7b50*/  IMAD.U32 R10, RZ, RZ, UR4 ;  /* 0x00000004ff0a7e24 */ /* 0x000fe4000f8e00ff */
[----:B------:R-:W-:Y:S07]  /*7b60*/  LEPC R20, `(.L_x_121) ;  /* 0x000000001014794e */ /* 0x000fee0000000000 */
[----:B-1-3--:R-:W-:Y:S05]  /*7b70*/  CALL.ABS.NOINC R2 ;  /* 0x0000000002007343 */ /* 0x00afea0003c00000 */
.L_x_121:
[----:B------:R-:W-:Y:S05]  /*7b80*/  WARPSYNC.ALL ;  /* 0x0000000000007948 */ /* 0x000fea0003800000 */
[----:B------:R-:W-:Y:S01]  /*7b90*/  R2UR UR4, R25 ;  /* 0x00000000190472ca */ /* 0x000fe200000e0000 */
[----:B------:R-:W-:Y:S01]  /*7ba0*/  BSSY.RECONVERGENT B0, `(.L_x_122) ;  /* 0x000003d000007945 */ /* 0x000fe20003800200 */
[----:B------:R-:W-:Y:S11]  /*7bb0*/  ISETP.NE.AND P0, PT, R66, RZ, PT ;  /* 0x000000ff4200720c */ /* 0x000ff60003f05270 */
[----:B------:R-:W1:Y:S02]  /*7bc0*/  LDTM.x16 R4, tmem[UR4] ;  /* 0x00000004000479ee */ /* 0x000e640008240000 */
[C---:B-1-3--:R-:W-:Y:S01]  /*7bd0*/  FMUL R0, R24.reuse, R4 ;  /* 0x0000000418007220 */ /* 0x04afe20000400000 */
[C---:B------:R-:W-:Y:S01]  /*7be0*/  FMUL R2, R24.reuse, R5 ;  /* 0x0000000518027220 */ /* 0x040fe20000400000 */
[C---:B------:R-:W-:Y:S01]  /*7bf0*/  FMUL R3, R24.reuse, R6 ;  /* 0x0000000618037220 */ /* 0x040fe20000400000 */
[C---:B------:R-:W-:Y:S01]  /*7c00*/  FMUL R7, R24.reuse, R7 ;  /* 0x0000000718077220 */ /* 0x040fe20000400000 */
[C---:B------:R-:W-:Y:S01]  /*7c10*/  FFMA R28, R27.reuse, R32, R0 ;  /* 0x000000201b1c7223 */ /* 0x040fe20000000000 */
        /* <DEDUP_REMOVED lines=10> */
[----:B------:R1:W-:Y:S01]  /*7cc0*/  STS.128 [R64], R28 ;  /* 0x0000001c40007388 */ /* 0x0003e20000000c00 */
        /* <DEDUP_REMOVED lines=8> */
[----:B------:R1:W-:Y:S01]  /*7d50*/  STS.128 [R63+0x10], R4 ;  /* 0x000010043f007388 */ /* 0x0003e20000000c00 */
[C---:B------:R-:W-:Y:S01]  /*7d60*/  FMUL R13, R24.reuse, R17 ;  /* 0x00000011180d7220 */ /* 0x040fe20000400000 */
[C---:B------:R-:W-:Y:S01]  /*7d70*/  FFMA R10, R27.reuse, R42, R10 ;  /* 0x0000002a1b0a7223 */ /* 0x040fe2000000000a */
[C---:B------:R-:W-:Y:S01]  /*7d80*/  FMUL R14, R24.reuse, R18 ;  /* 0x00000012180e7220 */ /* 0x040fe20000400000 */
[C---:B------:R-:W-:Y:S01]  /*7d90*/  FFMA R11, R27.reuse, R43, R15 ;  /* 0x0000002b1b0b7223 */ /* 0x040fe2000000000f */
[----:B------:R-:W-:Y:S01]  /*7da0*/  FMUL R19, R24, R19 ;  /* 0x0000001318137220 */ /* 0x000fe20000400000 */
[C---:B------:R-:W-:Y:S01]  /*7db0*/  FFMA R12, R27.reuse, R44, R12 ;  /* 0x0000002c1b0c7223 */ /* 0x040fe2000000000c */
[C---:B------:R-:W-:Y:S01]  /*7dc0*/  FFMA R13, R27.reuse, R45, R13 ;  /* 0x0000002d1b0d7223 */ /* 0x040fe2000000000d */
[C---:B------:R-:W-:Y:S01]  /*7dd0*/  FFMA R14, R27.reuse, R46, R14 ;  /* 0x0000002e1b0e7223 */ /* 0x040fe2000000000e */
[----:B------:R1:W-:Y:S01]  /*7de0*/  STS.128 [R62+0x20], R8 ;  /* 0x000020083e007388 */ /* 0x0003e20000000c00 */
[----:B------:R-:W-:Y:S05]  /*7df0*/  FFMA R15, R27, R47, R19 ;  /* 0x0000002f1b0f7223 */ /* 0x000fea0000000013 */
[----:B------:R1:W-:Y:S01]  /*7e00*/  STS.128 [R59+0x30], R12 ;  /* 0x0000300c3b007388 */ /* 0x0003e20000000c00 */
[----:B------:R-:W-:Y:S01]  /*7e10*/  @!PT LDS RZ, [RZ] ;  /* 0x00000000fffff984 */ /* 0x000fe20000000800 */
[----:B------:R-:W-:Y:S01]  /*7e20*/  @!PT LDS RZ, [RZ] ;  /* 0x00000000fffff984 */ /* 0x000fe20000000800 */
[----:B------:R-:W-:Y:S01]  /*7e30*/  @!PT LDS RZ, [RZ] ;  /* 0x00000000fffff984 */ /* 0x000fe20000000800 */
[----:B------:R-:W-:Y:S01]  /*7e40*/  @!PT LDS RZ, [RZ] ;  /* 0x00000000fffff984 */ /* 0x000fe20000000800 */
[----:B------:R3:W-:Y:S06]  /*7e50*/  MEMBAR.ALL.CTA ;  /* 0x0000000000007992 */ /* 0x0007ec0000008000 */
[----:B---3--:R-:W3:Y:S02]  /*7e60*/  FENCE.VIEW.ASYNC.S ;  /* 0x00000000000073c6 */ /* 0x008ee40000000000 */
[----:B---3--:R-:W-:Y:S06]  /*7e70*/  BAR.SYNC.DEFER_BLOCKING 0x1, 0x80 ;  /* 0x0042000000007b1d */ /* 0x008fec0000010000 */
[----:B------:R-:W-:Y:S05]  /*7e80*/  @P0 BRA `(.L_x_123) ;  /* 0x0000000000380947 */ /* 0x000fea0003800000 */
[----:B------:R-:W-:Y:S01]  /*7e90*/  UIADD3 UR4, UPT, UPT, UR43, 0x200, URZ ;  /* 0x000002002b047890 */ /* 0x000fe2000fffe0ff */
[----:B------:R-:W-:Y:S01]  /*7ea0*/  UMOV UR47, UR60 ;  /* 0x0000003c002f7c82 */ /* 0x000fe20008000000 */
[----:B------:R-:W-:Y:S02]  /*7eb0*/  UIADD3 UR9, UPT, UPT, UR45, 0x80, URZ ;  /* 0x000000802d097890 */ /* 0x000fe4000fffe0ff */
[----:B------:R-:W-:Y:S02]  /*7ec0*/  UIADD3 UR8, UPT, UPT, UR43, 0x1200, URZ ;  /* 0x000012002b087890 */ /* 0x000fe4000fffe0ff */
[----:B------:R-:W-:Y:S01]  /*7ed0*/  MOV R56, UR4 ;  /* 0x0000000400387c02 */ /* 0x000fe20008000f00 */
[----:B------:R-:W-:Y:S01]  /*7ee0*/  UIADD3 UR4, UP0, UPT, UR50, 0x680, URZ ;  /* 0x0000068032047890 */ /* 0x000fe2000ff1e0ff */
[----:B------:R-:W-:Y:S02]  /*7ef0*/  UMOV UR10, UR46 ;  /* 0x0000002e000a7c82 */ /* 0x000fe40008000000 */
[----:B------:R-:W-:Y:S01]  /*7f00*/  R2UR UR44, R56 ;  /* 0x00000000382c72ca */ /* 0x000fe200000e0000 */
[----:B------:R-:W-:Y:S01]  /*7f10*/  UIADD3.X UR5, UPT, UPT, URZ, UR51, URZ, UP0, !UPT ;  /* 0x00000033ff057290 */ /* 0x000fe200087fe4ff */
[----:B------:R-:W-:Y:S11]  /*7f20*/  UMOV UR11, UR60 ;  /* 0x0000003c000b7c82 */ /* 0x000ff60008000000 */
[----:B------:R3:W-:Y:S01]  /*7f30*/  UTMASTG.3D [UR44], [UR4] ;  /* 0x0000002c040073b5 */ /* 0x0007e20008010000 */
[----:B------:R3:W-:Y:S01]  /*7f40*/  UTMASTG.3D [UR8], [UR4] ;  /* 0x00000008040073b5 */ /* 0x0007e20008010000 */
[----:B------:R0:W-:Y:S01]  /*7f50*/  UTMACMDFLUSH ;  /* 0x00000000000079b7 */ /* 0x0001e20000000000 */
[----:B---3--:R-:W-:Y:S04]  /*7f60*/  DEPBAR.LE SB0, 0x1 ;  /* 0x000080400000791a */ /* 0x008fe80000000000 */
.L_x_123:
[----:B------:R-:W-:Y:S05]  /*7f70*/  BSYNC.RECONVERGENT B0 ;  /* 0x0000000000007941 */ /* 0x000fea0003800200 */
.L_x_122:
[----:B------:R-:W-:Y:S01]  /*7f80*/  BAR.SYNC.DEFER_BLOCKING 0x1, 0x80 ;  /* 0x0042000000007b1d */ /* 0x000fe20000010000 */
[----:B------:R-:W-:Y:S01]  /*7f90*/  ISETP.NE.AND P1, PT, R69, RZ, PT ;  /* 0x000000ff4500720c */ /* 0x000fe20003f25270 */
[----:B------:R-:W-:Y:S01]  /*7fa0*/  UISETP.NE.AND UP0, UPT, UR49, URZ, UPT ;  /* 0x000000ff3100728c */ /* 0x000fe2000bf05270 */
[----:B------:R-:W-:Y:S11]  /*7fb0*/  LEA R2, R71, UR43, 0x3 ;  /* 0x0000002b47027c11 */ /* 0x000ff6000f8e18ff */
[----:B------:R-:W-:Y:S01]  /*7fc0*/  @P1 SHF.L.U32 R3, RZ, 0x1f, RZ ;  /* 0x0000001fff031819 */ /* 0x000fe200000006ff */
[----:B------:R-:W-:Y:S06]  /*7fd0*/  BRA.U !UP0, `(.L_x_124) ;  /* 0x0000000108247547 */ /* 0x000fec000b800000 */
[----:B-1----:R-:W-:Y:S01]  /*7fe0*/  IMAD.U32 R4, RZ, RZ, UR48 ;  /* 0x00000030ff047e24 */ /* 0x002fe2000f8e00ff */
[----:B------:R-:W-:Y:S01]  /*7ff0*/  MOV R0, UR61 ;  /* 0x0000003d00007c02 */ /* 0x000fe20008000f00 */
[----:B------:R-:W-:Y:S03]  /*8000*/  UIADD3 UR4, UPT, UPT, UR48, 0x1, URZ ;  /* 0x0000000130047890 */ /* 0x000fe6000fffe0ff */
[----:B------:R-:W-:Y:S01]  /*8010*/  @P1 LEA R4, R4, UR43, 0x3 ;  /* 0x0000002b04041c11 */ /* 0x000fe2000f8e18ff */
[----:B------:R-:W-:Y:S04]  /*8020*/  UISETP.NE.AND UP0, UPT, UR4, 0x4, UPT ;  /* 0x000000040400788c */ /* 0x000fe8000bf05270 */
[----:B------:R-:W-:Y:S01]  /*8030*/  @P1 VIADD R4, R4, 0x40 ;  /* 0x0000004004041836 */ /* 0x000fe20000000000 */
[----:B------:R-:W-:Y:S04]  /*8040*/  USEL UR48, UR4, URZ, UP0 ;  /* 0x000000ff04307287 */ /* 0x000fe80008000000 */
[----:B------:R-:W-:Y:S04]  /*8050*/  @P1 PRMT R0, R0, 0x654, R4 ;  /* 0x0000065400001816 */ /* 0x000fe80000000004 */
[----:B------:R3:W-:Y:S04]  /*8060*/  @P1 SYNCS.ARRIVE.TRANS64.RED.A1T0 RZ, [R0+URZ], RZ ;  /* 0x000000ff00ff19a7 */ /* 0x0007e800081004ff */
.L_x_124:
[----:B------:R-:W4:Y:S01]  /*8070*/  @P1 SYNCS.PHASECHK.TRANS64.TRYWAIT P0, [R2+URZ+0x20], R3 ;  /* 0x00002003020015a7 */ /* 0x000f2200080011ff */
[----:B------:R-:W-:Y:S01]  /*8080*/  BSSY B1, `(.L_x_125) ;  /* 0x0000016000017945 */ /* 0x000fe20003800000 */
[----:B----4-:R-:W-:Y:S03]  /*8090*/  @P1 SEL R72, RZ, 0x1, !P0 ;  /* 0x00000001ff481807 */ /* 0x010fe60004000000 */
[----:B------:R-:W-:Y:S05]  /*80a0*/  @!P1 BRA `(.L_x_126) ;  /* 0x00000000004c9947 */ /* 0x000fea0003800000 */
[----:B------:R-:W-:Y:S01]  /*80b0*/  ISETP.NE.AND P0, PT, R72, RZ, PT ;  /* 0x000000ff4800720c */ /* 0x000fe20003f05270 */
[----:B------:R-:W-:Y:S01]  /*80c0*/  BSSY B0, `(.L_x_127) ;  /* 0x000000b000007945 */ /* 0x000fe20003800000 */
[----:B------:R-:W-:Y:S11]  /*80d0*/  ISETP.NE.AND P1, PT, R73, RZ, PT ;  /* 0x000000ff4900720c */ /* 0x000ff60003f25270 */
[----:B------:R-:W-:Y:S02]  /*80e0*/  @!UPT UIADD3 URZ, UPT, UPT, URZ, URZ, URZ ;  /* 0x000000fffffff290 */ /* 0x000fe4000fffe0ff */
[C---:B-1----:R-:W-:Y:S01]  /*80f0*/  @P1 IMAD R6, R71.reuse, 0x2000, R64 ;  /* 0x0000200047061824 */ /* 0x042fe200078e0240 */
[C---:B------:R-:W-:Y:S01]  /*8100*/  @P1 LEA R4, R71.reuse, R62, 0xd ;  /* 0x0000003e47041211 */ /* 0x040fe200078e68ff */
[C---:B------:R-:W-:Y:S02]  /*8110*/  @P1 IMAD R5, R71.reuse, 0x2000, R63 ;  /* 0x0000200047051824 */ /* 0x040fe400078e023f */
[----:B------:R-:W-:Y:S01]  /*8120*/  @P1 IMAD R3, R71, 0x2000, R59 ;  /* 0x0000200047031824 */ /* 0x000fe200078e023b */
[----:B------:R-:W-:Y:S06]  /*8130*/  @P0 BRA `(.L_x_128) ;  /* 0x00000000000c0947 */ /* 0x000fec0003800000 */
[----:B---3--:R-:W-:Y:S04]  /*8140*/  SHF.L.U32 R0, RZ, 0x1f, RZ ;  /* 0x0000001fff007819 */ /* 0x008fe800000006ff */
[----:B------:R-:W1:Y:S02]  /*8150*/  SYNCS.PHASECHK.TRANS64.TRYWAIT P0, [R2+URZ+0x20], R0 ;  /* 0x00002000020075a7 */ /* 0x000e6400080011ff */
[----:B-1----:R-:W-:Y:S05]  /*8160*/  @!P0 BRA `(.L_x_129) ;  /* 0x0000004400688947 */ /* 0x002fea0003800000 */
.L_x_128:
[----:B------:R-:W-:Y:S05]  /*8170*/  BSYNC B0 ;  /* 0x0000000000007941 */ /* 0x000fea0003800000 */
.L_x_127:
[----:B------:R-:W-:Y:S02]  /*8180*/  ISETP.NE.AND P0, PT, R73, RZ, PT ;  /* 0x000000ff4900720c */ /* 0x000fe40003f05270 */
[----:B------:R-:W-:Y:S11]  /*8190*/  IADD3 R71, PT, PT, R71, 0x1, RZ ;  /* 0x0000000147477810 */ /* 0x000ff60007ffe0ff */
[----:B------:R4:W1:Y:S04]  /*81a0*/  @P0 LDS.128 R32, [R6] ;  /* 0x0000000006200984 */ /* 0x0008680000000c00 */
[----:B------:R4:W1:Y:S04]  /*81b0*/  @P0 LDS.128 R36, [R5+0x10] ;  /* 0x0000100005240984 */ /* 0x0008680000000c00 */
[----:B------:R4:W1:Y:S04]  /*81c0*/  @P0 LDS.128 R40, [R4+0x20] ;  /* 0x0000200004280984 */ /* 0x0008680000000c00 */
[----:B------:R4:W1:Y:S02]  /*81d0*/  @P0 LDS.128 R44, [R3+0x30] ;  /* 0x00003000032c0984 */ /* 0x0008640000000c00 */
.L_x_126:
[----:B------:R-:W-:Y:S05]  /*81e0*/  BSYNC B1 ;  /* 0x0000000000017941 */ /* 0x000fea0003800000 */
.L_x_125:
[----:B-1-3--:R-:W-:Y:S05]  /*81f0*/  VIADD R0, R25, 0x10 ;  /* 0x0000001019007836 */ /* 0x00afea0000000000 */
[----:B------:R-:W-:Y:S04]  /*8200*/  SHF.R.U32.HI R0, RZ, 0x15, R0 ;  /* 0x00000015ff007819 */ /* 0x000fe80000011600 */
[----:B------:R-:W-:Y:S11]  /*8210*/  LOP3.LUT P0, RZ, R0, 0x3, R52, 0x48, !PT ;  /* 0x0000000300ff7812 */ /* 0x000ff60007804834 */
[----:B------:R-:W-:Y:S02]  /*8220*/  @!UPT UIADD3 URZ, UPT, UPT, URZ, URZ, URZ ;  /* 0x000000fffffff290 */ /* 0x000fe4000fffe0ff */
[----:B------:R-:W-:Y:S05]  /*8230*/  @!P0 BRA `(.L_x_130) ;  /* 0x0000000000408947 */ /* 0x000fea0003800000 */
[----:B------:R-:W1:Y:S01]  /*8240*/  LDCU.64 UR8, c[0x4][0x70] ;  /* 0x01000e00ff0877ac */ /* 0x000e620008000a00 */
[----:B----4-:R-:W-:Y:S01]  /*8250*/  MOV R3, 0x0 ;  /* 0x0000000000037802 */ /* 0x010fe20000000f00 */
[----:B------:R-:W-:Y:S02]  /*8260*/  HFMA2 R12, -RZ, RZ, 0, 5.9604644775390625e-08 ;  /* 0x00000001ff0c7431 */ /* 0x000fe400000001ff */
[----:B------:R-:W-:Y:S02]  /*8270*/  IMAD.MOV.U32 R8, RZ, RZ, 0x192 ;  /* 0x00000192ff087424 */ /* 0x000fe400078e00ff */
[----:B------:R-:W-:Y:S01]  /*8280*/  IMAD.MOV.U32 R13, RZ, RZ, RZ ;  /* 0x000000ffff0d7224 */ /* 0x000fe200078e00ff */
[----:B------:R-:W3:Y:S01]  /*8290*/  LDCU.64 UR6, c[0x4][0x78] ;  /* 0x01000f00ff0677ac */ /* 0x000ee20008000a00 */
[----:B------:R-:W4:Y:S01]  /*82a0*/  LDC.64 R2, c[0x4][R3] ;  /* 0x0100000003027b82 */ /* 0x000f220000000a00 */
[----:B------:R-:W5:Y:S01]  /*82b0*/  LDCU.64 UR4, c[0x4][0x10] ;  /* 0x01000200ff0477ac */ /* 0x000f620008000a00 */
[----:B-1----:R-:W-:Y:S01]  /*82c0*/  MOV R5, UR9 ;  /* 0x0000000900057c02 */ /* 0x002fe20008000f00 */
[----:B------:R-:W-:Y:S01]  /*82d0*/  IMAD.U32 R4, RZ, RZ, UR8 ;  /* 0x00000008ff047e24 */ /* 0x000fe2000f8e00ff */
[----:B---3--:R-:W-:Y:S01]  /*82e0*/  MOV R7, UR7 ;  /* 0x0000000700077c02 */ /* 0x008fe20008000f00 */
[----:B------:R-:W-:Y:S01]  /*82f0*/  IMAD.U32 R6, RZ, RZ, UR6 ;  /* 0x00000006ff067e24 */ /* 0x000fe2000f8e00ff */
[----:B-----5:R-:W-:Y:S01]  /*8300*/  MOV R11, UR5 ;  /* 0x00000005000b7c02 */ /* 0x020fe20008000f00 */
[----:B------:R-:W-:Y:S02]  /*8310*/  IMAD.U32 R10, RZ, RZ, UR4 ;  /* 0x00000004ff0a7e24 */ /* 0x000fe4000f8e00ff */
[----:B------:R-:W-:Y:S07]  /*8320*/  LEPC R20, `(.L_x_130) ;  /* 0x000000001014794e */ /* 0x000fee0000000000 */
[----:B--2-4-:R-:W-:Y:S05]  /*8330*/  CALL.ABS.NOINC R2 ;  /* 0x0000000002007343 */ /* 0x014fea0003c00000 */
.L_x_130:
[----:B------:R-:W-:Y:S05]  /*8340*/  WARPSYNC.ALL ;  /* 0x0000000000007948 */ /* 0x000fea0003800000 */
[----:B------:R-:W-:Y:S01]  /*8350*/  R2UR UR4, R25 ;  /* 0x00000000190472ca */ /* 0x000fe200000e0000 */
[----:B------:R-:W-:Y:S01]  /*8360*/  BSSY.RECONVERGENT B0, `(.L_x_131) ;  /* 0x0000045000007945 */ /* 0x000fe20003800200 */
[----:B------:R-:W-:Y:S02]  /*8370*/  ISETP.NE.AND P6, PT, R69, RZ, PT ;  /* 0x000000ff4500720c */ /* 0x000fe40003fc5270 */
[----:B------:R-:W-:Y:S02]  /*8380*/  ISETP.NE.AND P0, PT, R66, RZ, PT ;  /* 0x000000ff4200720c */ /* 0x000fe40003f05270 */
[----:B------:R-:W-:Y:S07]  /*8390*/  MOV R20, UR48 ;  /* 0x0000003000147c02 */ /* 0x000fee0008000f00 */
[----:B----4-:R-:W1:Y:S02]  /*83a0*/  LDTM.x16 R4, tmem[UR4+0x10] ;  /* 0x00001004000479ee */ /* 0x010e640008240000 */
[----:B------:R-:W-:Y:S01]  /*83b0*/  @P6 LEA R20, R20, UR43, 0x3 ;  /* 0x0000002b14146c11 */ /* 0x000fe2000f8e18ff */
[C---:B-1----:R-:W-:Y:S01]  /*83c0*/  FMUL R0, R24.reuse, R4 ;  /* 0x0000000418007220 */ /* 0x042fe20000400000 */
        /* <DEDUP_REMOVED lines=33> */
[----:B------:R-:W-:Y:S01]  /*85e0*/  FFMA R15, R27, R47, R19 ;  /* 0x0000002f1b0f7223 */ /* 0x000fe20000000013 */
[----:B------:R-:W-:Y:S02]  /*85f0*/  MOV R16, UR61 ;  /* 0x0000003d00107c02 */ /* 0x000fe40008000f00 */
[----:B------:R-:W-:Y:S02]  /*8600*/  @P6 IADD3 R17, PT, PT, R20, 0x40, RZ ;  /* 0x0000004014116810 */ /* 0x000fe40007ffe0ff */
[----:B------:R1:W-:Y:S01]  /*8610*/  STS.128 [R59+0x2030], R12 ;  /* 0x0020300c3b007388 */ /* 0x0003e20000000c00 */
[----:B------:R-:W-:Y:S02]  /*8620*/  LEA R0, R71, UR43, 0x3 ;  /* 0x0000002b47007c11 */ /* 0x000fe4000f8e18ff */
[----:B------:R-:W-:Y:S01]  /*8630*/  @P6 PRMT R16, R16, 0x654, R17 ;  /* 0x0000065410106816 */ /* 0x000fe20000000011 */
[----:B------:R-:W-:Y:S01]  /*8640*/  @!PT LDS RZ, [RZ] ;  /* 0x00000000fffff984 */ /* 0x000fe20000000800 */
[----:B------:R-:W-:Y:S01]  /*8650*/  @!PT LDS RZ, [RZ] ;  /* 0x00000000fffff984 */ /* 0x000fe20000000800 */
[----:B------:R-:W-:Y:S01]  /*8660*/  @!PT LDS RZ, [RZ] ;  /* 0x00000000fffff984 */ /* 0x000fe20000000800 */
[----:B------:R-:W-:Y:S01]  /*8670*/  @!PT LDS RZ, [RZ] ;  /* 0x00000000fffff984 */ /* 0x000fe20000000800 */
[----:B------:R3:W-:Y:S06]  /*8680*/  MEMBAR.ALL.CTA ;  /* 0x0000000000007992 */ /* 0x0007ec0000008000 */
[----:B---3--:R-:W3:Y:S01]  /*8690*/  FENCE.VIEW.ASYNC.S ;  /* 0x00000000000073c6 */ /* 0x008ee20000000000 */
[----:B------:R-:W-:Y:S01]  /*86a0*/  @P6 SHF.L.U32 R2, RZ, 0x1f, RZ ;  /* 0x0000001fff026819 */ /* 0x000fe200000006ff */
[----:B---3--:R-:W-:Y:S06]  /*86b0*/  BAR.SYNC.DEFER_BLOCKING 0x1, 0x80 ;  /* 0x0042000000007b1d */ /* 0x008fec0000010000 */
[----:B------:R-:W-:Y:S05]  /*86c0*/  @P0 BRA `(.L_x_132) ;  /* 0x0000000000380947 */ /* 0x000fea0003800000 */
[----:B------:R-:W-:Y:S02]  /*86d0*/  UIADD3 UR4, UP0, UPT, UR50, 0x680, URZ ;  /* 0x0000068032047890 */ /* 0x000fe4000ff1e0ff */
[----:B------:R-:W-:Y:S02]  /*86e0*/  UIADD3 UR13, UPT, UPT, UR45, 0x10, URZ ;  /* 0x000000102d0d7890 */ /* 0x000fe4000fffe0ff */
[----:B------:R-:W-:Y:S02]  /*86f0*/  UIADD3 UR12, UPT, UPT, UR43, 0x2200, URZ ;  /* 0x000022002b0c7890 */ /* 0x000fe4000fffe0ff */
[----:B------:R-:W-:Y:S01]  /*8700*/  UIADD3.X UR5, UPT, UPT, URZ, UR51, URZ, UP0, !UPT ;  /* 0x00000033ff057290 */ /* 0x000fe200087fe4ff */
[----:B------:R-:W-:Y:S01]  /*8710*/  UMOV UR14, UR46 ;  /* 0x0000002e000e7c82 */ /* 0x000fe20008000000 */
[----:B------:R-:W-:Y:S01]  /*8720*/  UMOV UR15, UR60 ;  /* 0x0000003c000f7c82 */ /* 0x000fe20008000000 */
[----:B------:R-:W-:Y:S02]  /*8730*/  UIADD3 UR9, UPT, UPT, UR45, 0x90, URZ ;  /* 0x000000902d097890 */ /* 0x000fe4000fffe0ff */
[----:B------:R-:W-:Y:S01]  /*8740*/  UIADD3 UR8, UPT, UPT, UR43, 0x3200, URZ ;  /* 0x000032002b087890 */ /* 0x000fe2000fffe0ff */
[----:B------:R-:W-:Y:S03]  /*8750*/  UMOV UR10, UR46 ;  /* 0x0000002e000a7c82 */ /* 0x000fe60008000000 */
[----:B------:R3:W-:Y:S01]  /*8760*/  UTMASTG.3D [UR12], [UR4] ;  /* 0x0000000c040073b5 */ /* 0x0007e20008010000 */
[----:B------:R-:W-:Y:S04]  /*8770*/  UMOV UR11, UR60 ;  /* 0x0000003c000b7c82 */ /* 0x000fe80008000000 */
[----:B------:R3:W-:Y:S01]  /*8780*/  UTMASTG.3D [UR8], [UR4] ;  /* 0x00000008040073b5 */ /* 0x0007e20008010000 */
[----:B------:R0:W-:Y:S01]  /*8790*/  UTMACMDFLUSH ;  /* 0x00000000000079b7 */ /* 0x0001e20000000000 */
[----:B---3--:R-:W-:Y:S04]  /*87a0*/  DEPBAR.LE SB0, 0x1 ;  /* 0x000080400000791a */ /* 0x008fe80000000000 */
.L_x_132:
[----:B------:R-:W-:Y:S05]  /*87b0*/  BSYNC.RECONVERGENT B0 ;  /* 0x0000000000007941 */ /* 0x000fea0003800200 */
.L_x_131:
[----:B------:R-:W-:Y:S01]  /*87c0*/  BAR.SYNC.DEFER_BLOCKING 0x1, 0x80 ;  /* 0x0042000000007b1d */ /* 0x000fe20000010000 */
[----:B------:R-:W-:Y:S04]  /*87d0*/  UIADD3 UR4, UPT, UPT, UR48, 0x1, URZ ;  /* 0x0000000130047890 */ /* 0x000fe8000fffe0ff */
[----:B------:R-:W-:Y:S04]  /*87e0*/  UISETP.NE.AND UP0, UPT, UR4, 0x4, UPT ;  /* 0x000000040400788c */ /* 0x000fe8000bf05270 */
[----:B------:R-:W-:Y:S01]  /*87f0*/  USEL UR47, UR4, URZ, UP0 ;  /* 0x000000ff042f7287 */ /* 0x000fe20008000000 */
[----:B------:R3:W-:Y:S01]  /*8800*/  @P6 SYNCS.ARRIVE.TRANS64.RED.A1T0 RZ, [R16+URZ], RZ ;  /* 0x000000ff10ff69a7 */ /* 0x0007e200081004ff */
[----:B------:R-:W-:Y:S01]  /*8810*/  BSSY B1, `(.L_x_133) ;  /* 0x0000017000017945 */ /* 0x000fe20003800000 */
[----:B------:R-:W4:Y:S02]  /*8820*/  @P6 SYNCS.PHASECHK.TRANS64.TRYWAIT P0, [R0+URZ+0x20], R2 ;  /* 0x00002002000065a7 */ /* 0x000f2400080011ff */
[----:B----4-:R-:W-:Y:S01]  /*8830*/  @P6 SEL R72, RZ, 0x1, !P0 ;  /* 0x00000001ff486807 */ /* 0x010fe20004000000 */
[----:B---3--:R-:W-:Y:S06]  /*8840*/  @!P6 BRA `(.L_x_134) ;  /* 0x00000000004ce947 */ /* 0x008fec0003800000 */
        /* <DEDUP_REMOVED lines=9> */
[----:B------:R-:W-:Y:S04]  /*88e0*/  SHF.L.U32 R6, RZ, 0x1f, RZ ;  /* 0x0000001fff067819 */ /* 0x000fe800000006ff */
[----:B------:R-:W1:Y:S02]  /*88f0*/  SYNCS.PHASECHK.TRANS64.TRYWAIT P0, [R0+URZ+0x20], R6 ;  /* 0x00002006000075a7 */ /* 0x000e6400080011ff */
[----:B-1----:R-:W-:Y:S05]  /*8900*/  @!P0 BRA `(.L_x_137) ;  /* 0x0000003c00948947 */ /* 0x002fea0003800000 */
.L_x_136:
[----:B------:R-:W-:Y:S05]  /*8910*/  BSYNC B0 ;  /* 0x0000000000007941 */ /* 0x000fea0003800000 */
.L_x_135:
[----:B------:R-:W-:Y:S02]  /*8920*/  ISETP.NE.AND P0, PT, R73, RZ, PT ;  /* 0x000000ff4900720c */ /* 0x000fe40003f05270 */
[----:B------:R-:W-:Y:S11]  /*8930*/  IADD3 R71, PT, PT, R71, 0x1, RZ ;  /* 0x0000000147477810 */ /* 0x000ff60007ffe0ff */
[----:B------:R3:W4:Y:S04]  /*8940*/  @P0 LDS.128 R32, [R5] ;  /* 0x0000000005200984 */ /* 0x0007280000000c00 */
[----:B------:R3:W1:Y:S04]  /*8950*/  @P0 LDS.128 R36, [R4+0x10] ;  /* 0x0000100004240984 */ /* 0x0006680000000c00 */
[----:B------:R3:W1:Y:S04]  /*8960*/  @P0 LDS.128 R40, [R3+0x20] ;  /* 0x0000200003280984 */ /* 0x0006680000000c00 */
[----:B------:R3:W1:Y:S02]  /*8970*/  @P0 LDS.128 R44, [R2+0x30] ;  /* 0x00003000022c0984 */ /* 0x0006640000000c00 */
.L_x_134:
[----:B------:R-:W-:Y:S05]  /*8980*/  BSYNC B1 ;  /* 0x0000000000017941 */ /* 0x000fea0003800000 */
.L_x_133:
[----:B-1----:R-:W-:Y:S05]  /*8990*/  VIADD R0, R25, 0x20 ;  /* 0x0000002019007836 */ /* 0x002fea0000000000 */
[----:B------:R-:W-:Y:S04]  /*89a0*/  SHF.R.U32.HI R0, RZ, 0x15, R0 ;  /* 0x00000015ff007819 */ /* 0x000fe80000011600 */
[----:B------:R-:W-:Y:S11]  /*89b0*/  LOP3.LUT P0, RZ, R0, 0x3, R52, 0x48, !PT ;  /* 0x0000000300ff7812 */ /* 0x000ff60007804834 */
[----:B------:R-:W-:Y:S02]  /*89c0*/  @!UPT UIADD3 URZ, UPT, UPT, URZ, URZ, URZ ;  /* 0x000000fffffff290 */ /* 0x000fe4000fffe0ff */
[----:B------:R-:W-:Y:S05]  /*89d0*/  @!P0 BRA `(.L_x_138) ;  /* 0x0000000000408947 */ /* 0x000fea0003800000 */
[----:B------:R-:W1:Y:S01]  /*89e0*/  LDCU.64 UR8, c[0x4][0x70] ;  /* 0x01000e00ff0877ac */ /* 0x000e620008000a00 */
[----:B---3--:R-:W-:Y:S01]  /*89f0*/  MOV R3, 0x0 ;  /* 0x0000000000037802 */ /* 0x008fe20000000f00 */
[----:B------:R-:W-:Y:S02]  /*8a00*/  HFMA2 R12, -RZ, RZ, 0, 5.9604644775390625e-08 ;  /* 0x00000001ff0c7431 */ /* 0x000fe400000001ff */
[----:B------:R-:W-:Y:S02]  /*8a10*/  IMAD.MOV.U32 R8, RZ, RZ, 0x192 ;  /* 0x00000192ff087424 */ /* 0x000fe400078e00ff */
[----:B------:R-:W-:Y:S01]  /*8a20*/  IMAD.MOV.U32 R13, RZ, RZ, RZ ;  /* 0x000000ffff0d7224 */ /* 0x000fe200078e00ff */
[----:B------:R-:W3:Y:S01]  /*8a30*/  LDCU.64 UR6, c[0x4][0x78] ;  /* 0x01000f00ff0677ac */ /* 0x000ee20008000a00 */
[----:B------:R-:W2:Y:S01]  /*8a40*/  LDC.64 R2, c[0x4][R3] ;  /* 0x0100000003027b82 */ /* 0x000ea20000000a00 */
        /* <DEDUP_REMOVED lines=9> */
.L_x_138:
[----:B------:R-:W-:Y:S05]  /*8ae0*/  WARPSYNC.ALL ;  /* 0x0000000000007948 */ /* 0x000fea0003800000 */
[----:B------:R-:W-:Y:S01]  /*8af0*/  R2UR UR4, R25 ;  /* 0x00000000190472ca */ /* 0x000fe200000e0000 */
[----:B------:R-:W-:Y:S01]  /*8b00*/  BSSY.RECONVERGENT B0, `(.L_x_139) ;  /* 0x0000045000007945 */ /* 0x000fe20003800200 */
[----:B------:R-:W-:Y:S02]  /*8b10*/  ISETP.NE.AND P6, PT, R69, RZ, PT ;  /* 0x000000ff4500720c */ /* 0x000fe40003fc5270 */
[----:B------:R-:W-:Y:S02]  /*8b20*/  ISETP.NE.AND P0, PT, R66, RZ, PT ;  /* 0x000000ff4200720c */ /* 0x000fe40003f05270 */
[----:B------:R-:W-:Y:S07]  /*8b30*/  MOV R20, UR47 ;  /* 0x0000002f00147c02 */ /* 0x000fee0008000f00 */
[----:B---3--:R-:W1:Y:S02]  /*8b40*/  LDTM.x16 R4, tmem[UR4+0x20] ;  /* 0x00002004000479ee */ /* 0x008e640008240000 */
[----:B------:R-:W-:Y:S01]  /*8b50*/  @P6 LEA R20, R20, UR43, 0x3 ;  /* 0x0000002b14146c11 */ /* 0x000fe2000f8e18ff */
[C---:B-1----:R-:W-:Y:S01]  /*8b60*/  FMUL R0, R24.reuse, R4 ;  /* 0x0000000418007220 */ /* 0x042fe20000400000 */
[C---:B------:R-:W-:Y:S01]  /*8b70*/  FMUL R2, R24.reuse, R5 ;  /* 0x0000000518027220 */ /* 0x040fe20000400000 */
[C---:B------:R-:W-:Y:S01]  /*8b80*/  FMUL R3, R24.reuse, R6 ;  /* 0x0000000618037220 */ /* 0x040fe20000400000 */
[C---:B------:R-:W-:Y:S01]  /*8b90*/  FMUL R7, R24.reuse, R7 ;  /* 0x0000000718077220 */ /* 0x040fe20000400000 */
[C---:B----4-:R-:W-:Y:S01]  /*8ba0*/  FFMA R28, R27.reuse, R32, R0 ;  /* 0x000000201b1c7223 */ /* 0x050fe20000000000 */
        /* <DEDUP_REMOVED lines=58> */
.L_x_140:
[----:B------:R-:W-:Y:S05]  /*8f50*/  BSYNC.RECONVERGENT B0 ;  /* 0x0000000000007941 */ /* 0x000fea0003800200 */
.L_x_139:
[----:B------:R-:W-:Y:S01]  /*8f60*/  BAR.SYNC.DEFER_BLOCKING 0x1, 0x80 ;  /* 0x0042000000007b1d */ /* 0x000fe20000010000 */
[----:B------:R-:W-:Y:S01]  /*8f70*/  UIADD3 UR4, UPT, UPT, UR47, 0x1, URZ ;  /* 0x000000012f047890 */ /* 0x000fe2000fffe0ff */
[----:B------:R-:W-:Y:S03]  /*8f80*/  HFMA2 R74, -RZ, RZ, 0, 0 ;  /* 0x00000000ff4a7431 */ /* 0x000fe600000001ff */
        /* <DEDUP_REMOVED lines=19> */
.L_x_144:
[----:B------:R-:W-:Y:S05]  /*90c0*/  BSYNC B0 ;  /* 0x0000000000007941 */ /* 0x000fea0003800000 */
.L_x_143:
[----:B------:R-:W-:Y:S01]  /*90d0*/  ISETP.NE.AND P0, PT, R73, RZ, PT ;  /* 0x000000ff4900720c */ /* 0x000fe20003f05270 */
[----:B------:R-:W-:Y:S11]  /*90e0*/  VIADD R71, R71, 0x1 ;  /* 0x0000000147477836 */ /* 0x000ff60000000000 */
[----:B------:R-:W-:Y:S01]  /*90f0*/  @!UPT UIADD3 URZ, UPT, UPT, URZ, URZ, URZ ;  /* 0x000000fffffff290 */ /* 0x000fe2000fffe0ff */
[----:B------:R3:W4:Y:S04]  /*9100*/  @P0 LDS.128 R32, [R5] ;  /* 0x0000000005200984 */ /* 0x0007280000000c00 */
[----:B------:R3:W1:Y:S04]  /*9110*/  @P0 LDS.128 R36, [R4+0x10] ;  /* 0x0000100004240984 */ /* 0x0006680000000c00 */
[----:B------:R3:W1:Y:S04]  /*9120*/  @P0 LDS.128 R40, [R3+0x20] ;  /* 0x0000200003280984 */ /* 0x0006680000000c00 */
[----:B------:R3:W1:Y:S01]  /*9130*/  @P0 LDS.128 R44, [R2+0x30] ;  /* 0x00003000022c0984 */ /* 0x0006620000000c00 */
[C---:B------:R-:W-:Y:S04]  /*9140*/  ISETP.NE.AND P0, PT, R71.reuse, 0x4, PT ;  /* 0x000000044700780c */ /* 0x040fe80003f05270 */
[----:B------:R-:W-:Y:S02]  /*9150*/  SEL R71, R71, RZ, P0 ;  /* 0x000000ff47477207 */ /* 0x000fe40000000000 */
[----:B------:R-:W-:Y:S02]  /*9160*/  SEL R74, RZ, 0x1, P0 ;  /* 0x00000001ff4a7807 */ /* 0x000fe40000000000 */
.L_x_142:
[----:B------:R-:W-:Y:S05]  /*9170*/  BSYNC B1 ;  /* 0x0000000000017941 */ /* 0x000fea0003800000 */
.L_x_141:
        /* <DEDUP_REMOVED lines=21> */
.L_x_146:
        /* <DEDUP_REMOVED lines=54> */
[----:B------:R-:W-:Y:S01]  /*9630*/  @P6 SHF.L.U32 R2, R74, 0x1f, RZ ;  /* 0x0000001f4a026819 */ /* 0x000fe200000006ff */
        /* <DEDUP_REMOVED lines=16> */
.L_x_148:
[----:B------:R-:W-:Y:S05]  /*9740*/  BSYNC.RECONVERGENT B0 ;  /* 0x0000000000007941 */ /* 0x000fea0003800200 */
.L_x_147:
        /* <DEDUP_REMOVED lines=18> */
[----:B------:R-:W-:Y:S04]  /*9870*/  SHF.L.U32 R6, R74, 0x1f, RZ ;  /* 0x0000001f4a067819 */ /* 0x000fe800000006ff */
[----:B------:R-:W1:Y:S02]  /*9880*/  SYNCS.PHASECHK.TRANS64.TRYWAIT P0, [R0+URZ+0x20], R6 ;  /* 0x00002006000075a7 */ /* 0x000e6400080011ff */
[----:B-1----:R-:W-:Y:S05]  /*9890*/  @!P0 BRA `(.L_x_153) ;  /* 0x0000002c00d88947 */ /* 0x002fea0003800000 */
.L_x_152:
[----:B------:R-:W-:Y:S05]  /*98a0*/  BSYNC B0 ;  /* 0x0000000000007941 */ /* 0x000fea0003800000 */
.L_x_151:
[----:B------:R-:W-:Y:S01]  /*98b0*/  ISETP.NE.AND P0, PT, R73, RZ, PT ;  /* 0x000000ff4900720c */ /* 0x000fe20003f05270 */
[----:B------:R-:W-:Y:S11]  /*98c0*/  VIADD R71, R71, 0x1 ;  /* 0x0000000147477836 */ /* 0x000ff60000000000 */
[----:B------:R-:W-:Y:S01]  /*98d0*/  @!UPT UIADD3 URZ, UPT, UPT, URZ, URZ, URZ ;  /* 0x000000fffffff290 */ /* 0x000fe2000fffe0ff */
[----:B------:R3:W4:Y:S04]  /*98e0*/  @P0 LDS.128 R32, [R5] ;  /* 0x0000000005200984 */ /* 0x0007280000000c00 */
[----:B------:R3:W2:Y:S04]  /*98f0*/  @P0 LDS.128 R36, [R4+0x10] ;  /* 0x0000100004240984 */ /* 0x0006a80000000c00 */
[----:B------:R3:W2:Y:S04]  /*9900*/  @P0 LDS.128 R40, [R3+0x20] ;  /* 0x0000200003280984 */ /* 0x0006a80000000c00 */
[----:B------:R3:W2:Y:S01]  /*9910*/  @P0 LDS.128 R44, [R2+0x30] ;  /* 0x00003000022c0984 */ /* 0x0006a20000000c00 */
[C---:B------:R-:W-:Y:S04]  /*9920*/  ISETP.NE.AND P0, PT, R71.reuse, 0x4, PT ;  /* 0x000000044700780c */ /* 0x040fe80003f05270 */
[----:B-1----:R-:W-:Y:S02]  /*9930*/  SEL R0, RZ, 0x1, P0 ;  /* 0x00000001ff007807 */ /* 0x002fe40000000000 */
[----:B------:R-:W-:Y:S02]  /*9940*/  SEL R71, R71, RZ, P0 ;  /* 0x000000ff47477207 */ /* 0x000fe40000000000 */
[----:B------:R-:W-:Y:S02]  /*9950*/  LOP3.LUT R74, R74, R0, RZ, 0x3c, !PT ;  /* 0x000000004a4a7212 */ /* 0x000fe400078e3cff */
.L_x_150:
[----:B------:R-:W-:Y:S05]  /*9960*/  BSYNC B1 ;  /* 0x0000000000017941 */ /* 0x000fea0003800000 */
.L_x_149:
[----:B------:R-:W-:Y:S05]  /*9970*/  VIADD R0, R25, 0x40 ;  /* 0x0000004019007836 */ /* 0x000fea0000000000 */
[----:B------:R-:W-:Y:S04]  /*9980*/  SHF.R.U32.HI R0, RZ, 0x15, R0 ;  /* 0x00000015ff007819 */ /* 0x000fe80000011600 */
[----:B------:R-:W-:Y:S11]  /*9990*/  LOP3.LUT P0, RZ, R0, 0x3, R52, 0x48, !PT ;  /* 0x0000000300ff7812 */ /* 0x000ff60007804834 */
[----:B------:R-:W-:Y:S02]  /*99a0*/  @!UPT UIADD3 URZ, UPT, UPT, URZ, URZ, URZ ;  /* 0x000000fffffff290 */ /* 0x000fe4000fffe0ff */
[----:B------:R-:W-:Y:S05]  /*99b0*/  @!P0 BRA `(.L_x_154) ;  /* 0x0000000000408947 */ /* 0x000fea0003800000 */
[----:B------:R-:W5:Y:S01]  /*99c0*/  LDCU.64 UR8, c[0x4][0x70] ;  /* 0x01000e00ff0877ac */ /* 0x000f620008000a00 */
[----:B---3--:R-:W-:Y:S01]  /*99d0*/  MOV R3, 0x0 ;  /* 0x0000000000037802 */ /* 0x008fe20000000f00 */
[----:B-1----:R-:W-:Y:S02]  /*99e0*/  HFMA2 R12, -RZ, RZ, 0, 5.9604644775390625e-08 ;  /* 0x00000001ff0c7431 */ /* 0x002fe400000001ff */
[----:B------:R-:W-:Y:S02]  /*99f0*/  IMAD.MOV.U32 R8, RZ, RZ, 0x192 ;  /* 0x00000192ff087424 */ /* 0x000fe400078e00ff */
[----:B------:R-:W-:Y:S01]  /*9a00*/  IMAD.MOV.U32 R13, RZ, RZ, RZ ;  /* 0x000000ffff0d7224 */ /* 0x000fe200078e00ff */
[----:B------:R-:W1:Y:S01]  /*9a10*/  LDCU.64 UR6, c[0x4][0x78] ;  /* 0x01000f00ff0677ac */ /* 0x000e620008000a00 */
[----:B------:R-:W3:Y:S01]  /*9a20*/  LDC.64 R2, c[0x4][R3] ;  /* 0x0100000003027b82 */ /* 0x000ee20000000a00 */
[----:B------:R-:W2:Y:S01]  /*9a30*/  LDCU.64 UR4, c[0x4][0x10] ;  /* 0x01000200ff0477ac */ /* 0x000ea20008000a00 */
[----:B-----5:R-:W-:Y:S01]  /*9a40*/  MOV R5, UR9 ;  /* 0x0000000900057c02 */ /* 0x020fe20008000f00 */
[----:B------:R-:W-:Y:S01]  /*9a50*/  IMAD.U32 R4, RZ, RZ, UR8 ;  /* 0x00000008ff047e24 */ /* 0x000fe2000f8e00ff */
[----:B-1----:R-:W-:Y:S01]  /*9a60*/  MOV R7, UR7 ;  /* 0x0000000700077c02 */ /* 0x002fe20008000f00 */
[----:B------:R-:W-:Y:S01]  /*9a70*/  IMAD.U32 R6, RZ, RZ, UR6 ;  /* 0x00000006ff067e24 */ /* 0x000fe2000f8e00ff */
[----:B--2---:R-:W-:Y:S01]  /*9a80*/  MOV R11, UR5 ;  /* 0x00000005000b7c02 */ /* 0x004fe20008000f00 */
[----:B------:R-:W-:Y:S02]  /*9a90*/  IMAD.U32 R10, RZ, RZ, UR4 ;  /* 0x00000004ff0a7e24 */ /* 0x000fe4000f8e00ff */
[----:B------:R-:W-:Y:S07]  /*9aa0*/  LEPC R20, `(.L_x_154) ;  /* 0x000000001014794e */ /* 0x000fee0000000000 */
[----:B---34-:R-:W-:Y:S05]  /*9ab0*/  CALL.ABS.NOINC R2 ;  /* 0x0000000002007343 */ /* 0x018fea0003c00000 */
.L_x_154:
[----:B------:R-:W-:Y:S05]  /*9ac0*/  WARPSYNC.ALL ;  /* 0x0000000000007948 */ /* 0x000fea0003800000 */
[----:B------:R-:W-:Y:S01]  /*9ad0*/  R2UR UR4, R25 ;  /* 0x00000000190472ca */ /* 0x000fe200000e0000 */
[----:B------:R-:W-:Y:S01]  /*9ae0*/  BSSY.RECONVERGENT B0, `(.L_x_155) ;  /* 0x0000047000007945 */ /* 0x000fe20003800200 */
[----:B------:R-:W-:Y:S02]  /*9af0*/  ISETP.NE.AND P6, PT, R69, RZ, PT ;  /* 0x000000ff4500720c */ /* 0x000fe40003fc5270 */
[----:B------:R-:W-:Y:S02]  /*9b00*/  ISETP.NE.AND P0, PT, R66, RZ, PT ;  /* 0x000000ff4200720c */ /* 0x000fe40003f05270 */
[----:B------:R-:W-:Y:S07]  /*9b10*/  MOV R20, UR48 ;  /* 0x0000003000147c02 */ /* 0x000fee0008000f00 */
[----:B-1-3--:R-:W1:Y:S02]  /*9b20*/  LDTM.x16 R4, tmem[UR4+0x40] ;  /* 0x00004004000479ee */ /* 0x00ae640008240000 */
        /* <DEDUP_REMOVED lines=13> */
[C---:B--2---:R-:W-:Y:S01]  /*9c00*/  FFMA R4, R27.reuse, R36, R4 ;  /* 0x000000241b047223 */ /* 0x044fe20000000004 */
        /* <DEDUP_REMOVED lines=32> */
[----:B--2---:R-:W2:Y:S01]  /*9e10*/  FENCE.VIEW.ASYNC.S ;  /* 0x00000000000073c6 */ /* 0x004ea20000000000 */
[----:B------:R-:W-:Y:S01]  /*9e20*/  @P6 SHF.L.U32 R2, R74, 0x1f, RZ ;  /* 0x0000001f4a026819 */ /* 0x000fe200000006ff */
[----:B--2---:R-:W-:Y:S06]  /*9e30*/  BAR.SYNC.DEFER_BLOCKING 0x1, 0x80 ;  /* 0x0042000000007b1d */ /* 0x004fec0000010000 */
[----:B------:R-:W-:Y:S05]  /*9e40*/  @P0 BRA `(.L_x_156) ;  /* 0x0000000000400947 */ /* 0x000fea0003800000 */
[----:B------:R-:W-:Y:S02]  /*9e50*/  UIADD3 UR4, UPT, UPT, UR43, 0x200, URZ ;  /* 0x000002002b047890 */ /* 0x000fe4000fffe0ff */
[----:B------:R-:W-:Y:S01]  /*9e60*/  UIADD3 UR9, UPT, UPT, UR45, 0x40, URZ ;  /* 0x000000402d097890 */ /* 0x000fe2000fffe0ff */
[----:B------:R-:W-:Y:S01]  /*9e70*/  UMOV UR10, UR46 ;  /* 0x0000002e000a7c82 */ /* 0x000fe20008000000 */
[----:B------:R-:W-:Y:S02]  /*9e80*/  UMOV UR11, UR60 ;  /* 0x0000003c000b7c82 */ /* 0x000fe40008000000 */
[----:B------:R-:W-:Y:S01]  /*9e90*/  MOV R56, UR4 ;  /* 0x0000000400387c02 */ /* 0x000fe20008000f00 */
[----:B------:R-:W-:Y:S02]  /*9ea0*/  UIADD3 UR4, UP0, UPT, UR50, 0x680, URZ ;  /* 0x0000068032047890 */ /* 0x000fe4000ff1e0ff */
[----:B------:R-:W-:Y:S01]  /*9eb0*/  UIADD3 UR13, UPT, UPT, UR45, 0xc0, URZ ;  /* 0x000000c02d0d7890 */ /* 0x000fe2000fffe0ff */
[----:B------:R-:W-:Y:S01]  /*9ec0*/  R2UR UR8, R56 ;  /* 0x00000000380872ca */ /* 0x000fe200000e0000 */
[----:B------:R-:W-:Y:S02]  /*9ed0*/  UIADD3.X UR5, UPT, UPT, URZ, UR51, URZ, UP0, !UPT ;  /* 0x00000033ff057290 */ /* 0x000fe400087fe4ff */
[----:B------:R-:W-:Y:S01]  /*9ee0*/  UIADD3 UR12, UPT, UPT, UR43, 0x1200, URZ ;  /* 0x000012002b0c7890 */ /* 0x000fe2000fffe0ff */
[----:B------:R-:W-:Y:S01]  /*9ef0*/  UMOV UR14, UR46 ;  /* 0x0000002e000e7c82 */ /* 0x000fe20008000000 */
[----:B------:R-:W-:Y:S08]  /*9f00*/  UMOV UR15, UR60 ;  /* 0x0000003c000f7c82 */ /* 0x000ff00008000000 */
[----:B------:R2:W-:Y:S01]  /*9f10*/  UTMASTG.3D [UR8], [UR4] ;  /* 0x00000008040073b5 */ /* 0x0005e20008010000 */
[----:B------:R2:W-:Y:S01]  /*9f20*/  UTMASTG.3D [UR12], [UR4] ;  /* 0x0000000c040073b5 */ /* 0x0005e20008010000 */
[----:B------:R0:W-:Y:S01]  /*9f30*/  UTMACMDFLUSH ;  /* 0x00000000000079b7 */ /* 0x0001e20000000000 */
[----:B--2---:R-:W-:Y:S04]  /*9f40*/  DEPBAR.LE SB0, 0x1 ;  /* 0x000080400000791a */ /* 0x004fe80000000000 */
.L_x_156:
[----:B------:R-:W-:Y:S05]  /*9f50*/  BSYNC.RECONVERGENT B0 ;  /* 0x0000000000007941 */ /* 0x000fea0003800200 */
.L_x_155:
[----:B------:R-:W-:Y:S01]  /*9f60*/  BAR.SYNC.DEFER_BLOCKING 0x1, 0x80 ;  /* 0x0042000000007b1d */ /* 0x000fe20000010000 */
[----:B------:R-:W-:Y:S04]  /*9f70*/  UIADD3 UR4, UPT, UPT, UR48, 0x1, URZ ;  /* 0x0000000130047890 */ /* 0x000fe8000fffe0ff */
[----:B------:R-:W-:Y:S04]  /*9f80*/  UISETP.NE.AND UP0, UPT, UR4, 0x4, UPT ;  /* 0x000000040400788c */ /* 0x000fe8000bf05270 */
[----:B------:R-:W-:Y:S01]  /*9f90*/  USEL UR47, UR4, URZ, UP0 ;  /* 0x000000ff042f7287 */ /* 0x000fe20008000000 */
[----:B------:R2:W-:Y:S01]  /*9fa0*/  @P6 SYNCS.ARRIVE.TRANS64.RED.A1T0 RZ, [R16+URZ], RZ ;  /* 0x000000ff10ff69a7 */ /* 0x0005e200081004ff */
[----:B------:R-:W-:Y:S01]  /*9fb0*/  BSSY B1, `(.L_x_157) ;  /* 0x000001c000017945 */ /* 0x000fe20003800000 */
[----:B------:R-:W3:Y:S02]  /*9fc0*/  @P6 SYNCS.PHASECHK.TRANS64.TRYWAIT P0, [R0+URZ+0x20], R2 ;  /* 0x00002002000065a7 */ /* 0x000ee400080011ff */
[----:B---3--:R-:W-:Y:S01]  /*9fd0*/  @P6 SEL R72, RZ, 0x1, !P0 ;  /* 0x00000001ff486807 */ /* 0x008fe20004000000 */
[----:B--2---:R-:W-:Y:S06]  /*9fe0*/  @!P6 BRA `(.L_x_158) ;  /* 0x000000000060e947 */ /* 0x004fec0003800000 */
        /* <DEDUP_REMOVED lines=12> */
.L_x_160:
[----:B------:R-:W-:Y:S05]  /*a0b0*/  BSYNC B0 ;  /* 0x0000000000007941 */ /* 0x000fea0003800000 */
.L_x_159:
[----:B------:R-:W-:Y:S01]  /*a0c0*/  ISETP.NE.AND P0, PT, R73, RZ, PT ;  /* 0x000000ff4900720c */ /* 0x000fe20003f05270 */
[----:B------:R-:W-:Y:S11]  /*a0d0*/  VIADD R71, R71, 0x1 ;  /* 0x0000000147477836 */ /* 0x000ff60000000000 */
[----:B------:R-:W-:Y:S01]  /*a0e0*/  @!UPT UIADD3 URZ, UPT, UPT, URZ, URZ, URZ ;  /* 0x000000fffffff290 */ /* 0x000fe2000fffe0ff */
[----:B------:R2:W3:Y:S04]  /*a0f0*/  @P0 LDS.128 R32, [R5] ;  /* 0x0000000005200984 */ /* 0x0004e80000000c00 */
[----:B------:R2:W4:Y:S04]  /*a100*/  @P0 LDS.128 R36, [R4+0x10] ;  /* 0x0000100004240984 */ /* 0x0005280000000c00 */
[----:B------:R2:W2:Y:S04]  /*a110*/  @P0 LDS.128 R40, [R3+0x20] ;  /* 0x0000200003280984 */ /* 0x0004a80000000c00 */
[----:B------:R2:W2:Y:S01]  /*a120*/  @P0 LDS.128 R44, [R2+0x30] ;  /* 0x00003000022c0984 */ /* 0x0004a20000000c00 */
[C---:B------:R-:W-:Y:S04]  /*a130*/  ISETP.NE.AND P0, PT, R71.reuse, 0x4, PT ;  /* 0x000000044700780c */ /* 0x040fe80003f05270 */
[----:B-1----:R-:W-:Y:S02]  /*a140*/  SEL R0, RZ, 0x1, P0 ;  /* 0x00000001ff007807 */ /* 0x002fe40000000000 */
[----:B------:R-:W-:Y:S02]  /*a150*/  SEL R71, R71, RZ, P0 ;  /* 0x000000ff47477207 */ /* 0x000fe40000000000 */
[----:B------:R-:W-:Y:S02]  /*a160*/  LOP3.LUT R74, R74, R0, RZ, 0x3c, !PT ;  /* 0x000000004a4a7212 */ /* 0x000fe400078e3cff */
.L_x_158:
[----:B------:R-:W-:Y:S05]  /*a170*/  BSYNC B1 ;  /* 0x0000000000017941 */ /* 0x000fea0003800000 */
.L_x_157:
[----:B------:R-:W-:Y:S05]  /*a180*/  VIADD R0, R25, 0x50 ;  /* 0x0000005019007836 */ /* 0x000fea0000000000 */
[----:B------:R-:W-:Y:S04]  /*a190*/  SHF.R.U32.HI R0, RZ, 0x15, R0 ;  /* 0x00000015ff007819 */ /* 0x000fe80000011600 */
[----:B------:R-:W-:Y:S11]  /*a1a0*/  LOP3.LUT P0, RZ, R0, 0x3, R52, 0x48, !PT ;  /* 0x0000000300ff7812 */ /* 0x000ff60007804834 */
[----:B------:R-:W-:Y:S02]  /*a1b0*/  @!UPT UIADD3 URZ, UPT, UPT, URZ, URZ, URZ ;  /* 0x000000fffffff290 */ /* 0x000fe4000fffe0ff */
[----:B------:R-:W-:Y:S05]  /*a1c0*/  @!P0 BRA `(.L_x_162) ;  /* 0x0000000000408947 */ /* 0x000fea0003800000 */
[----:B------:R-:W5:Y:S01]  /*a1d0*/  LDCU.64 UR8, c[0x4][0x70] ;  /* 0x01000e00ff0877ac */ /* 0x000f620008000a00 */
[----:B--2---:R-:W-:Y:S01]  /*a1e0*/  MOV R3, 0x0 ;  /* 0x0000000000037802 */ /* 0x004fe20000000f00 */
[----:B-1----:R-:W-:Y:S02]  /*a1f0*/  HFMA2 R12, -RZ, RZ, 0, 5.9604644775390625e-08 ;  /* 0x00000001ff0c7431 */ /* 0x002fe400000001ff */
[----:B------:R-:W-:Y:S02]  /*a200*/  IMAD.MOV.U32 R8, RZ, RZ, 0x192 ;  /* 0x00000192ff087424 */ /* 0x000fe400078e00ff */
[----:B------:R-:W-:Y:S01]  /*a210*/  IMAD.MOV.U32 R13, RZ, RZ, RZ ;  /* 0x000000ffff0d7224 */ /* 0x000fe200078e00ff */
[----:B------:R-:W1:Y:S01]  /*a220*/  LDCU.64 UR6, c[0x4][0x78] ;  /* 0x01000f00ff0677ac */ /* 0x000e620008000a00 */
[----:B------:R-:W2:Y:S01]  /*a230*/  LDC.64 R2, c[0x4][R3] ;  /* 0x0100000003027b82 */ /* 0x000ea20000000a00 */
[----:B------:R-:W3:Y:S01]  /*a240*/  LDCU.64 UR4, c[0x4][0x10] ;  /* 0x01000200ff0477ac */ /* 0x000ee20008000a00 */
[----:B-----5:R-:W-:Y:S01]  /*a250*/  MOV R5, UR9 ;  /* 0x0000000900057c02 */ /* 0x020fe20008000f00 */
[----:B------:R-:W-:Y:S01]  /*a260*/  IMAD.U32 R4, RZ, RZ, UR8 ;  /* 0x00000008ff047e24 */ /* 0x000fe2000f8e00ff */
[----:B-1----:R-:W-:Y:S01]  /*a270*/  MOV R7, UR7 ;  /* 0x0000000700077c02 */ /* 0x002fe20008000f00 */
[----:B------:R-:W-:Y:S01]  /*a280*/  IMAD.U32 R6, RZ, RZ, UR6 ;  /* 0x00000006ff067e24 */ /* 0x000fe2000f8e00ff */
[----:B---3--:R-:W-:Y:S01]  /*a290*/  MOV R11, UR5 ;  /* 0x00000005000b7c02 */ /* 0x008fe20008000f00 */
[----:B------:R-:W-:Y:S02]  /*a2a0*/  IMAD.U32 R10, RZ, RZ, UR4 ;  /* 0x00000004ff0a7e24 */ /* 0x000fe4000f8e00ff */
[----:B------:R-:W-:Y:S07]  /*a2b0*/  LEPC R20, `(.L_x_162) ;  /* 0x000000001014794e */ /* 0x000fee0000000000 */
[----:B--2-4-:R-:W-:Y:S05]  /*a2c0*/  CALL.ABS.NOINC R2 ;  /* 0x0000000002007343 */ /* 0x014fea0003c00000 */
.L_x_162:
[----:B------:R-:W-:Y:S05]  /*a2d0*/  WARPSYNC.ALL ;  /* 0x0000000000007948 */ /* 0x000fea0003800000 */
[----:B------:R-:W-:Y:S01]  /*a2e0*/  R2UR UR4, R25 ;  /* 0x00000000190472ca */ /* 0x000fe200000e0000 */
[----:B------:R-:W-:Y:S01]  /*a2f0*/  BSSY.RECONVERGENT B0, `(.L_x_163) ;  /* 0x0000045000007945 */ /* 0x000fe20003800200 */
[----:B------:R-:W-:Y:S02]  /*a300*/  ISETP.NE.AND P6, PT, R69, RZ, PT ;  /* 0x000000ff4500720c */ /* 0x000fe40003fc5270 */
[----:B------:R-:W-:Y:S02]  /*a310*/  ISETP.NE.AND P0, PT, R66, RZ, PT ;  /* 0x000000ff4200720c */ /* 0x000fe40003f05270 */
[----:B------:R-:W-:Y:S07]  /*a320*/  MOV R20, UR47 ;  /* 0x0000002f00147c02 */ /* 0x000fee0008000f00 */
[----:B-12---:R-:W1:Y:S02]  /*a330*/  LDTM.x16 R4, tmem[UR4+0x50] ;  /* 0x00005004000479ee */ /* 0x006e640008240000 */
[----:B------:R-:W-:Y:S01]  /*a340*/  @P6 LEA R20, R20, UR43, 0x3 ;  /* 0x0000002b14146c11 */ /* 0x000fe2000f8e18ff */
[C---:B-1----:R-:W-:Y:S01]  /*a350*/  FMUL R0, R24.reuse, R4 ;  /* 0x0000000418007220 */ /* 0x042fe20000400000 */
[C---:B------:R-:W-:Y:S01]  /*a360*/  FMUL R2, R24.reuse, R5 ;  /* 0x0000000518027220 */ /* 0x040fe20000400000 */
[C---:B------:R-:W-:Y:S01]  /*a370*/  FMUL R3, R24.reuse, R6 ;  /* 0x0000000618037220 */ /* 0x040fe20000400000 */
[C---:B------:R-:W-:Y:S01]  /*a380*/  FMUL R7, R24.reuse, R7 ;  /* 0x0000000718077220 */ /* 0x040fe20000400000 */
[C---:B---3--:R-:W-:Y:S01]  /*a390*/  FFMA R28, R27.reuse, R32, R0 ;  /* 0x000000201b1c7223 */ /* 0x048fe20000000000 */
[C---:B------:R-:W-:Y:S01]  /*a3a0*/  FMUL R4, R24.reuse, R8 ;  /* 0x0000000818047220 */ /* 0x040fe20000400000 */
[C---:B------:R-:W-:Y:S01]  /*a3b0*/  FFMA R29, R27.reuse, R33, R2 ;  /* 0x000000211b1d7223 */ /* 0x040fe20000000002 */
[C---:B------:R-:W-:Y:S01]  /*a3c0*/  FMUL R5, R24.reuse, R9 ;  /* 0x0000000918057220 */ /* 0x040fe20000400000 */
[C---:B------:R-:W-:Y:S01]  /*a3d0*/  FFMA R30, R27.reuse, R34, R3 ;  /* 0x000000221b1e7223 */ /* 0x040fe20000000003 */
[C---:B------:R-:W-:Y:S01]  /*a3e0*/  FMUL R6, R24.reuse, R10 ;  /* 0x0000000a18067220 */ /* 0x040fe20000400000 */
[C---:B------:R-:W-:Y:S01]  /*a3f0*/  FFMA R31, R27.reuse, R35, R7 ;  /* 0x000000231b1f7223 */ /* 0x040fe20000000007 */
[C---:B------:R-:W-:Y:S01]  /*a400*/  FMUL R11, R24.reuse, R11 ;  /* 0x0000000b180b7220 */ /* 0x040fe20000400000 */
[C---:B----4-:R-:W-:Y:S01]  /*a410*/  FFMA R4, R27.reuse, R36, R4 ;  /* 0x000000241b047223 */ /* 0x050fe20000000004 */
        /* <DEDUP_REMOVED lines=49> */
[----:B--2---:R-:W-:Y:S04]  /*a730*/  DEPBAR.LE SB0, 0x1 ;  /* 0x000080400000791a */ /* 0x004fe80000000000 */
.L_x_164:
[----:B------:R-:W-:Y:S05]  /*a740*/  BSYNC.RECONVERGENT B0 ;  /* 0x0000000000007941 */ /* 0x000fea0003800200 */
.L_x_163:
        /* <DEDUP_REMOVED lines=21> */
.L_x_168:
[----:B------:R-:W-:Y:S05]  /*a8a0*/  BSYNC B0 ;  /* 0x0000000000007941 */ /* 0x000fea0003800000 */
.L_x_167:
        /* <DEDUP_REMOVED lines=11> */
.L_x_166:
[----:B------:R-:W-:Y:S05]  /*a960*/  BSYNC B1 ;  /* 0x0000000000017941 */ /* 0x000fea0003800000 */
.L_x_165:
        /* <DEDUP_REMOVED lines=21> */
.L_x_170:
        /* <DEDUP_REMOVED lines=71> */
.L_x_172:
[----:B------:R-:W-:Y:S05]  /*af30*/  BSYNC.RECONVERGENT B0 ;  /* 0x0000000000007941 */ /* 0x000fea0003800200 */
.L_x_171:
        /* <DEDUP_REMOVED lines=21> */
.L_x_176:
[----:B------:R-:W-:Y:S05]  /*b090*/  BSYNC B0 ;  /* 0x0000000000007941 */ /* 0x000fea0003800000 */
.L_x_175:
[----:B------:R-:W-:Y:S11]  /*b0a0*/  ISETP.NE.AND P0, PT, R73, RZ, PT ;  /* 0x000000ff4900720c */ /* 0x000ff60003f05270 */
[----:B------:R-:W-:Y:S02]  /*b0b0*/  @!UPT UIADD3 URZ, UPT, UPT, URZ, URZ, URZ ;  /* 0x000000fffffff290 */ /* 0x000fe4000fffe0ff */
[----:B------:R2:W3:Y:S04]  /*b0c0*/  @P0 LDS.128 R32, [R4] ;  /* 0x0000000004200984 */ /* 0x0004e80000000c00 */
[----:B------:R2:W4:Y:S04]  /*b0d0*/  @P0 LDS.128 R36, [R3+0x10] ;  /* 0x0000100003240984 */ /* 0x0005280000000c00 */
[----:B------:R2:W1:Y:S04]  /*b0e0*/  @P0 LDS.128 R40, [R2+0x20] ;  /* 0x0000200002280984 */ /* 0x0004680000000c00 */
[----:B------:R2:W1:Y:S02]  /*b0f0*/  @P0 LDS.128 R44, [R71+0x30] ;  /* 0x00003000472c0984 */ /* 0x0004640000000c00 */
.L_x_174:
[----:B------:R-:W-:Y:S05]  /*b100*/  BSYNC B1 ;  /* 0x0000000000017941 */ /* 0x000fea0003800000 */
.L_x_173:
[----:B-1----:R-:W-:Y:S05]  /*b110*/  VIADD R0, R25, 0x70 ;  /* 0x0000007019007836 */ /* 0x002fea0000000000 */
[----:B------:R-:W-:Y:S04]  /*b120*/  SHF.R.U32.HI R0, RZ, 0x15, R0 ;  /* 0x00000015ff007819 */ /* 0x000fe80000011600 */
[----:B------:R-:W-:Y:S11]  /*b130*/  LOP3.LUT P0, RZ, R0, 0x3, R52, 0x48, !PT ;  /* 0x0000000300ff7812 */ /* 0x000ff60007804834 */
[----:B------:R-:W-:Y:S02]  /*b140*/  @!UPT UIADD3 URZ, UPT, UPT, URZ, URZ, URZ ;  /* 0x000000fffffff290 */ /* 0x000fe4000fffe0ff */
[----:B------:R-:W-:Y:S05]  /*b150*/  @!P0 BRA `(.L_x_178) ;  /* 0x0000000000408947 */ /* 0x000fea0003800000 */
[----:B------:R-:W1:Y:S01]  /*b160*/  LDCU.64 UR8, c[0x4][0x70] ;  /* 0x01000e00ff0877ac */ /* 0x000e620008000a00 */
[----:B--2---:R-:W-:Y:S01]  /*b170*/  MOV R3, 0x0 ;  /* 0x0000000000037802 */ /* 0x004fe20000000f00 */
[----:B------:R-:W-:Y:S02]  /*b180*/  HFMA2 R12, -RZ, RZ, 0, 5.9604644775390625e-08 ;  /* 0x00000001ff0c7431 */ /* 0x000fe400000001ff */
[----:B------:R-:W-:Y:S02]  /*b190*/  IMAD.MOV.U32 R8, RZ, RZ, 0x192 ;  /* 0x00000192ff087424 */ /* 0x000fe400078e00ff */
[----:B------:R-:W-:Y:S01]  /*b1a0*/  IMAD.MOV.U32 R13, RZ, RZ, RZ ;  /* 0x000000ffff0d7224 */ /* 0x000fe200078e00ff */
[----:B------:R-:W2:Y:S01]  /*b1b0*/  LDCU.64 UR6, c[0x4][0x78] ;  /* 0x01000f00ff0677ac */ /* 0x000ea20008000a00 */
[----:B------:R-:W3:Y:S01]  /*b1c0*/  LDC.64 R2, c[0x4][R3] ;  /* 0x0100000003027b82 */ /* 0x000ee20000000a00 */
[----:B------:R-:W5:Y:S01]  /*b1d0*/  LDCU.64 UR4, c[0x4][0x10] ;  /* 0x01000200ff0477ac */ /* 0x000f620008000a00 */
[----:B-1----:R-:W-:Y:S01]  /*b1e0*/  MOV R5, UR9 ;  /* 0x0000000900057c02 */ /* 0x002fe20008000f00 */
[----:B------:R-:W-:Y:S01]  /*b1f0*/  IMAD.U32 R4, RZ, RZ, UR8 ;  /* 0x00000008ff047e24 */ /* 0x000fe2000f8e00ff */
[----:B--2---:R-:W-:Y:S01]  /*b200*/  MOV R7, UR7 ;  /* 0x0000000700077c02 */ /* 0x004fe20008000f00 */
[----:B------:R-:W-:Y:S01]  /*b210*/  IMAD.U32 R6, RZ, RZ, UR6 ;  /* 0x00000006ff067e24 */ /* 0x000fe2000f8e00ff */
[----:B-----5:R-:W-:Y:S01]  /*b220*/  MOV R11, UR5 ;  /* 0x00000005000b7c02 */ /* 0x020fe20008000f00 */
[----:B------:R-:W-:Y:S02]  /*b230*/  IMAD.U32 R10, RZ, RZ, UR4 ;  /* 0x00000004ff0a7e24 */ /* 0x000fe4000f8e00ff */
[----:B------:R-:W-:Y:S07]  /*b240*/  LEPC R20, `(.L_x_178) ;  /* 0x000000001014794e */ /* 0x000fee0000000000 */
[----:B---34-:R-:W-:Y:S05]  /*b250*/  CALL.ABS.NOINC R2 ;  /* 0x0000000002007343 */ /* 0x018fea0003c00000 */
.L_x_178:
[----:B------:R-:W-:Y:S01]  /*b260*/  ISETP.NE.AND P0, PT, R66, RZ, PT ;  /* 0x000000ff4200720c */ /* 0x000fe20003f05270 */
[----:B------:R-:W-:Y:S05]  /*b270*/  WARPSYNC.ALL ;  /* 0x0000000000007948 */ /* 0x000fea0003800000 */
[----:B------:R-:W-:Y:S01]  /*b280*/  R2UR UR4, R25 ;  /* 0x00000000190472ca */ /* 0x000fe200000e0000 */
[----:B------:R-:W-:Y:S01]  /*b290*/  BSSY.RECONVERGENT B0, `(.L_x_179) ;  /* 0x0000040000007945 */ /* 0x000fe20003800200 */
[----:B------:R-:W-:Y:S04]  /*b2a0*/  IADD3 R70, PT, PT, R70, 0xb0, RZ ;  /* 0x000000b046467810 */ /* 0x000fe80007ffe0ff */
[----:B------:R-:W-:Y:S07]  /*b2b0*/  LOP3.LUT R70, R70, 0xfefffff8, RZ, 0xc0, !PT ;  /* 0xfefffff846467812 */ /* 0x000fee00078ec0ff */
[----:B--2---:R-:W1:Y:S01]  /*b2c0*/  LDTM.x16 R4, tmem[UR4+0x70] ;  /* 0x00007004000479ee */ /* 0x004e620008240000 */
[----:B------:R-:W-:Y:S01]  /*b2d0*/  NOP ;  /* 0x0000000000007918 */ /* 0x000fe20000000000 */
[----:B-1----:R1:W-:Y:S01]  /*b2e0*/  SYNCS.ARRIVE.TRANS64.RED.A1T0 RZ, [R70+URZ], RZ ;  /* 0x000000ff46ff79a7 */ /* 0x0023e200081004ff */
[C---:B------:R-:W-:Y:S01]  /*b2f0*/  FMUL R0, R24.reuse, R4 ;  /* 0x0000000418007220 */ /* 0x040fe20000400000 */
        /* <DEDUP_REMOVED lines=40> */
[----:B--2---:R-:W2:Y:S02]  /*b580*/  FENCE.VIEW.ASYNC.S ;  /* 0x00000000000073c6 */ /* 0x004ea40000000000 */
        /* <DEDUP_REMOVED lines=16> */
.L_x_180:
[----:B------:R-:W-:Y:S05]  /*b690*/  BSYNC.RECONVERGENT B0 ;  /* 0x0000000000007941 */ /* 0x000fea0003800200 */
.L_x_179:
[----:B------:R-:W-:Y:S01]  /*b6a0*/  BAR.SYNC.DEFER_BLOCKING 0x1, 0x80 ;  /* 0x0042000000007b1d */ /* 0x000fe20000010000 */
[----:B------:R-:W-:Y:S01]  /*b6b0*/  UISETP.NE.AND UP0, UPT, UR49, -0x8, UPT ;  /* 0xfffffff83100788c */ /* 0x000fe2000bf05270 */
[----:B------:R-:W-:Y:S08]  /*b6c0*/  IADD3 R22, PT, PT, R22, 0x1, RZ ;  /* 0x0000000116167810 */ /* 0x000ff00007ffe0ff */
[----:B------:R-:W-:Y:S05]  /*b6d0*/  BRA.U !UP0, `(.L_x_181) ;  /* 0x0000000108287547 */ /* 0x000fea000b800000 */
[----:B------:R-:W-:Y:S01]  /*b6e0*/  ISETP.NE.AND P0, PT, R69, RZ, PT ;  /* 0x000000ff4500720c */ /* 0x000fe20003f05270 */
[----:B------:R-:W-:Y:S01]  /*b6f0*/  IMAD.U32 R2, RZ, RZ, UR48 ;  /* 0x00000030ff027e24 */ /* 0x000fe2000f8e00ff */
[----:B------:R-:W-:Y:S01]  /*b700*/  UIADD3 UR4, UPT, UPT, UR48, 0x1, URZ ;  /* 0x0000000130047890 */ /* 0x000fe2000fffe0ff */
[----:B------:R-:W-:Y:S03]  /*b710*/  IMAD.U32 R0, RZ, RZ, UR61 ;  /* 0x0000003dff007e24 */ /* 0x000fe6000f8e00ff */
[----:B------:R-:W-:Y:S04]  /*b720*/  UISETP.NE.AND UP0, UPT, UR4, 0x4, UPT ;  /* 0x000000040400788c */ /* 0x000fe8000bf05270 */
[----:B------:R-:W-:Y:S03]  /*b730*/  USEL UR48, UR4, URZ, UP0 ;  /* 0x000000ff04307287 */ /* 0x000fe60008000000 */
[----:B------:R-:W-:Y:S05]  /*b740*/  @P0 LEA R2, R2, UR43, 0x3 ;  /* 0x0000002b02020c11 */ /* 0x000fea000f8e18ff */
[----:B------:R-:W-:Y:S05]  /*b750*/  @P0 VIADD R2, R2, 0x40 ;  /* 0x0000004002020836 */ /* 0x000fea0000000000 */
[----:B------:R-:W-:Y:S04]  /*b760*/  @P0 PRMT R0, R0, 0x654, R2 ;  /* 0x0000065400000816 */ /* 0x000fe80000000002 */
[----:B------:R2:W-:Y:S03]  /*b770*/  @P0 SYNCS.ARRIVE.TRANS64.RED.A1T0 RZ, [R0+URZ], RZ ;  /* 0x000000ff00ff09a7 */ /* 0x0005e600081004ff */
.L_x_181:
[----:B------:R-:W-:Y:S01]  /*b780*/  R2UR UR5, R53 ;  /* 0x00000000350572ca */ /* 0x000fe200000e0000 */
[----:B------:R-:W-:Y:S01]  /*b790*/  UISETP.NE.AND UP0, UPT, UR63, URZ, UPT ;  /* 0x000000ff3f00728c */ /* 0x000fe2000bf05270 */
[----:B------:R-:W-:Y:S01]  /*b7a0*/  R2UR UR4, R54 ;  /* 0x00000000360472ca */ /* 0x000fe200000e0000 */
[----:B------:R-:W-:Y:S01]  /*b7b0*/  UIADD3 UR49, UPT, UPT, UR49, 0x8, URZ ;  /* 0x0000000831317890 */ /* 0x000fe2000fffe0ff */
[----:B------:R-:W-:Y:S01]  /*b7c0*/  ISETP.NE.AND P0, PT, R58, 0x2, PT ;  /* 0x000000023a00780c */ /* 0x000fe20003f05270 */
[----:B------:R-:W-:Y:S01]  /*b7d0*/  UMOV UR60, UR62 ;  /* 0x0000003e003c7c82 */ /* 0x000fe20008000000 */
[----:B------:R-:W-:Y:S02]  /*b7e0*/  ISETP.NE.AND P1, PT, R22, 0x4, PT ;  /* 0x000000041600780c */ /* 0x000fe40003f25270 */
[----:B------:R-:W-:Y:S02]  /*b7f0*/  SEL R2, RZ, 0x1, P0 ;  /* 0x00000001ff027807 */ /* 0x000fe40000000000 */
[----:B--2---:R-:W-:Y:S02]  /*b800*/  SEL R0, RZ, 0x1, P1 ;  /* 0x00000001ff007807 */ /* 0x004fe40000800000 */
[----:B------:R-:W-:Y:S01]  /*b810*/  LOP3.LUT R60, R60, R2, RZ, 0x3c, !PT ;  /* 0x000000023c3c7212 */ /* 0x000fe200078e3cff */
[----:B------:R-:W-:Y:S01]  /*b820*/  UIADD3 UR27, UPT, UPT, UR36, UR5, URZ ;  /* 0x00000005241b7290 */ /* 0x000fe2000fffe0ff */
[----:B------:R-:W-:Y:S01]  /*b830*/  LOP3.LUT R61, R61, R0, RZ, 0x3c, !PT ;  /* 0x000000003d3d7212 */ /* 0x000fe200078e3cff */
[----:B------:R-:W-:Y:S01]  /*b840*/  UIADD3 UR20, UPT, UPT, UR37, UR4, URZ ;  /* 0x0000000425147290 */ /* 0x000fe2000fffe0ff */
[----:B------:R-:W-:Y:S02]  /*b850*/  SEL R58, R58, RZ, P0 ;  /* 0x000000ff3a3a7207 */ /* 0x000fe40000000000 */
[----:B------:R-:W-:Y:S01]  /*b860*/  SEL R22, R22, RZ, P1 ;  /* 0x000000ff16167207 */ /* 0x000fe20000800000 */
[----:B------:R-:W-:Y:S08]  /*b870*/  BRA.U UP0, `(.L_x_182) ;  /* 0xffffffb100a87547 */ /* 0x000ff0000b83ffff */
[----:B------:R-:W-:-:S13]  /*b880*/  R2UR UR4, R55 ;  /* 0x00000000370472ca */ /* 0x000fda00000e0000 */
[----:B------:R-:W-:-:S09]  /*b890*/  UISETP.NE.AND UP0, UPT, UR4, URZ, UPT ;  /* 0x000000ff0400728c */ /* 0x000fd2000bf05270 */
[----:B------:R-:W-:Y:S05]  /*b8a0*/  BRA.U !UP0, `(.L_x_183) ;  /* 0x0000000108487547 */ /* 0x000fea000b800000 */
[----:B------:R-:W2:Y:S02]  /*b8b0*/  LDCU.64 UR4, c[0x0][0x890] ;  /* 0x00011200ff0477ac */ /* 0x000ea40008000a00 */
[----:B--2---:R-:W-:-:S04]  /*b8c0*/  UISETP.NE.U32.AND UP0, UPT, UR4, URZ, UPT ;  /* 0x000000ff0400728c */ /* 0x004fc8000bf05070 */
[----:B------:R-:W-:-:S09]  /*b8d0*/  UISETP.NE.AND.EX UP0, UPT, UR5, URZ, UPT, UP0 ;  /* 0x000000ff0500728c */ /* 0x000fd2000bf05300 */
[----:B------:R-:W-:Y:S05]  /*b8e0*/  BRA.U UP0, `(.L_x_184) ;  /* 0x00000001000c7547 */ /* 0x000fea000b800000 */
[----:B------:R-:W-:-:S13]  /*b8f0*/  FSETP.NEU.AND P0, PT, R27, RZ, PT ;  /* 0x000000ff1b00720b */ /* 0x000fda0003f0d000 */
[----:B------:R-:W-:Y:S05]  /*b900*/  @!P0 EXIT ;  /* 0x000000000000894d */ /* 0x000fea0003800000 */
[----:B------:R-:W-:Y:S05]  /*b910*/  BRA `(.L_x_183) ;  /* 0x00000000002c7947 */ /* 0x000fea0003800000 */
.L_x_184:
[----:B------:R-:W-:Y:S01]  /*b920*/  ISETP.NE.AND P0, PT, R57, RZ, PT ;  /* 0x000000ff3900720c */ /* 0x000fe20003f05270 */
[----:B------:R-:W-:-:S12]  /*b930*/  BSSY.RECONVERGENT B0, `(.L_x_183) ;  /* 0x0000009000007945 */ /* 0x000fd80003800200 */
[----:B------:R-:W-:Y:S05]  /*b940*/  @P0 BRA `(.L_x_185) ;  /* 0x0000000000140947 */ /* 0x000fea0003800000 */
[----:B------:R-:W2:Y:S02]  /*b950*/  LDCU.64 UR4, c[0x0][0x888] ;  /* 0x00011100ff0477ac */ /* 0x000ea40008000a00 */
[----:B--2---:R-:W-:-:S04]  /*b960*/  ISETP.NE.U32.AND P0, PT, RZ, UR4, PT ;  /* 0x00000004ff007c0c */ /* 0x004fc8000bf05070 */
[----:B------:R-:W-:-:S13]  /*b970*/  ISETP.NE.AND.EX P0, PT, RZ, UR5, PT, P0 ;  /* 0x00000005ff007c0c */ /* 0x000fda000bf05300 */
[----:B------:R-:W-:Y:S05]  /*b980*/  @!P0 EXIT ;  /* 0x000000000000894d */ /* 0x000fea0003800000 */
[----:B------:R-:W-:Y:S05]  /*b990*/  BRA `(.L_x_186) ;  /* 0x0000000000087947 */ /* 0x000fea0003800000 */
.L_x_185:
[----:B------:R-:W-:-:S13]  /*b9a0*/  FSETP.NEU.AND P0, PT, R27, RZ, PT ;  /* 0x000000ff1b00720b */ /* 0x000fda0003f0d000 */
[----:B------:R-:W-:Y:S05]  /*b9b0*/  @!P0 EXIT ;  /* 0x000000000000894d */ /* 0x000fea0003800000 */
.L_x_186:
[----:B------:R-:W-:Y:S05]  /*b9c0*/  BSYNC.RECONVERGENT B0 ;  /* 0x0000000000007941 */ /* 0x000fea0003800200 */
.L_x_183:
[----:B------:R-:W-:Y:S01]  /*b9d0*/  ULEA UR4, UR48, UR43, 0x3 ;  /* 0x0000002b30047291 */ /* 0x000fe2000f8e18ff */
[----:B------:R-:W-:-:S04]  /*b9e0*/  DEPBAR.LE SB0, 0x0 ;  /* 0x000080000000791a */ /* 0x000fc80000000000 */
[----:B------:R-:W-:-:S04]  /*b9f0*/  UIADD3 UR4, UPT, UPT, UR4, 0x40, URZ ;  /* 0x0000004004047890 */ /* 0x000fc8000fffe0ff */
[----:B------:R-:W-:-:S09]  /*ba00*/  UPRMT UR4, UR61, 0x654, UR4 ;  /* 0x000006543d047896 */ /* 0x000fd20008000004 */
[----:B------:R-:W-:Y:S01]  /*ba10*/  SYNCS.ARRIVE.TRANS64.RED.A1T0 RZ, [UR4], RZ ;  /* 0x000000ffffff79a7 */ /* 0x000fe20008100404 */
[----:B------:R-:W-:Y:S05]  /*ba20*/  EXIT ;  /* 0x000000000000794d */ /* 0x000fea0003800000 */
.L_x_24:
[----:B--2---:R2:W3:Y:S02]  /*ba30*/  SYNCS.PHASECHK.TRANS64.TRYWAIT P0, [R0+URZ+0xe0], R2 ;  /* 0x0000e002000075a7 */ /* 0x0044e400080011ff */
[----:B---3--:R-:W-:Y:S05]  /*ba40*/  @!P0 NANOSLEEP.SYNCS 0x989680 ;  /* 0x009896800000895d */ /* 0x008fea0003900000 */
[----:B------:R-:W3:Y:S02]  /*ba50*/  @!P0 SYNCS.PHASECHK.TRANS64 P0, [R0+URZ+0xe0], R2 ;  /* 0x0000e002000085a7 */ /* 0x000ee400080010ff */
[----:B---3--:R-:W-:Y:S05]  /*ba60*/  @!P0 BRA `(.L_x_24) ;  /* 0xfffffffc00f08947 */ /* 0x008fea000383ffff */
[----:B------:R-:W-:Y:S05]  /*ba70*/  BRA `(.L_x_187) ;  /* 0xffffff5c00fc7947 */ /* 0x000fea000383ffff */
.L_x_27:
[----:B-1----:R-:W-:-:S07]  /*ba80*/  MOV R0, UR7 ;  /* 0x0000000700007c02 */ /* 0x002fce0008000f00 */
.L_x_188:
[----:B-1----:R1:W2:Y:S02]  /*ba90*/  SYNCS.PHASECHK.TRANS64.TRYWAIT P0, [R0+URZ+0x10], R3 ;  /* 0x00001003000075a7 */ /* 0x0022a400080011ff */
[----:B--2---:R-:W-:Y:S05]  /*baa0*/  @!P0 NANOSLEEP.SYNCS 0x989680 ;  /* 0x009896800000895d */ /* 0x004fea0003900000 */
[----:B------:R-:W2:Y:S02]  /*bab0*/  @!P0 SYNCS.PHASECHK.TRANS64 P0, [R0+URZ+0x10], R3 ;  /* 0x00001003000085a7 */ /* 0x000ea400080010ff */
[----:B--2---:R-:W-:Y:S05]  /*bac0*/  @!P0 BRA `(.L_x_188) ;  /* 0xfffffffc00f08947 */ /* 0x004fea000383ffff */
[----:B------:R-:W-:Y:S05]  /*bad0*/  BRA `(.L_x_26) ;  /* 0xffffff6000547947 */ /* 0x000fea000383ffff */
.L_x_36:
[----:B-1----:R-:W-:-:S07]  /*bae0*/  MOV R0, UR7 ;  /* 0x0000000700007c02 */ /* 0x002fce0008000f00 */
.L_x_189:
[----:B-1----:R1:W2:Y:S02]  /*baf0*/  SYNCS.PHASECHK.TRANS64.TRYWAIT P0, [R0+URZ+0x10], R3 ;  /* 0x00001003000075a7 */ /* 0x0022a400080011ff */
[----:B--2---:R-:W-:Y:S05]  /*bb00*/  @!P0 NANOSLEEP.SYNCS 0x989680 ;  /* 0x009896800000895d */ /* 0x004fea0003900000 */
[----:B------:R-:W2:Y:S02]  /*bb10*/  @!P0 SYNCS.PHASECHK.TRANS64 P0, [R0+URZ+0x10], R3 ;  /* 0x00001003000085a7 */ /* 0x000ea400080010ff */
[----:B--2---:R-:W-:Y:S05]  /*bb20*/  @!P0 BRA `(.L_x_189) ;  /* 0xfffffffc00f08947 */ /* 0x004fea000383ffff */
[----:B------:R-:W-:Y:S05]  /*bb30*/  BRA `(.L_x_35) ;  /* 0xffffff6400b07947 */ /* 0x000fea000383ffff */
.L_x_43:
[----:B-1----:R1:W4:Y:S02]  /*bb40*/  SYNCS.PHASECHK.TRANS64.TRYWAIT P0, [R3+URZ+0x70], R0 ;  /* 0x00007000030075a7 */ /* 0x00232400080011ff */
[----:B----4-:R-:W-:Y:S05]  /*bb50*/  @!P0 NANOSLEEP.SYNCS 0x989680 ;  /* 0x009896800000895d */ /* 0x010fea0003900000 */
[----:B------:R-:W4:Y:S02]  /*bb60*/  @!P0 SYNCS.PHASECHK.TRANS64 P0, [R3+URZ+0x70], R0 ;  /* 0x00007000030085a7 */ /* 0x000f2400080010ff */
[----:B----4-:R-:W-:Y:S05]  /*bb70*/  @!P0 BRA `(.L_x_43) ;  /* 0xfffffffc00f08947 */ /* 0x010fea000383ffff */
[----:B------:R-:W-:Y:S05]  /*bb80*/  BRA `(.L_x_190) ;  /* 0xffffff6800ec7947 */ /* 0x000fea000383ffff */
.L_x_47:
[----:B------:R-:W-:-:S07]  /*bb90*/  MOV R0, UR4 ;  /* 0x0000000400007c02 */ /* 0x000fce0008000f00 */
.L_x_191:
[----:B-1----:R1:W2:Y:S02]  /*bba0*/  SYNCS.PHASECHK.TRANS64.TRYWAIT P0, [R0+URZ], R2 ;  /* 0x00000002000075a7 */ /* 0x0022a400080011ff */
[----:B--2---:R-:W-:Y:S05]  /*bbb0*/  @!P0 NANOSLEEP.SYNCS 0x989680 ;  /* 0x009896800000895d */ /* 0x004fea0003900000 */
[----:B------:R-:W2:Y:S02]  /*bbc0*/  @!P0 SYNCS.PHASECHK.TRANS64 P0, [R0+URZ], R2 ;  /* 0x00000002000085a7 */ /* 0x000ea400080010ff */
[----:B--2---:R-:W-:Y:S05]  /*bbd0*/  @!P0 BRA `(.L_x_191) ;  /* 0xfffffffc00f08947 */ /* 0x004fea000383ffff */
[----:B------:R-:W-:Y:S05]  /*bbe0*/  BRA `(.L_x_192) ;  /* 0xffffff7000987947 */ /* 0x000fea000383ffff */
.L_x_50:
[----:B-1----:R1:W2:Y:S02]  /*bbf0*/  SYNCS.PHASECHK.TRANS64.TRYWAIT P0, [R0+URZ+0xd0], R8 ;  /* 0x0000d008000075a7 */ /* 0x0022a400080011ff */
[----:B--2---:R-:W-:Y:S05]  /*bc00*/  @!P0 NANOSLEEP.SYNCS 0x989680 ;  /* 0x009896800000895d */ /* 0x004fea0003900000 */
[----:B------:R-:W2:Y:S02]  /*bc10*/  @!P0 SYNCS.PHASECHK.TRANS64 P0, [R0+URZ+0xd0], R8 ;  /* 0x0000d008000085a7 */ /* 0x000ea400080010ff */
[----:B--2---:R-:W-:Y:S05]  /*bc20*/  @!P0 BRA `(.L_x_50) ;  /* 0xfffffffc00f08947 */ /* 0x004fea000383ffff */
[----:B------:R-:W-:Y:S05]  /*bc30*/  BRA `(.L_x_193) ;  /* 0xffffff7000f87947 */ /* 0x000fea000383ffff */
.L_x_51:
[----:B------:R-:W-:-:S07]  /*bc40*/  MOV R0, UR4 ;  /* 0x0000000400007c02 */ /* 0x000fce0008000f00 */
.L_x_194:
[----:B-1----:R1:W2:Y:S02]  /*bc50*/  SYNCS.PHASECHK.TRANS64.TRYWAIT P0, [R0+URZ+0x80], R9 ;  /* 0x00008009000075a7 */ /* 0x0022a400080011ff */
[----:B--2---:R-:W-:Y:S05]  /*bc60*/  @!P0 NANOSLEEP.SYNCS 0x989680 ;  /* 0x009896800000895d */ /* 0x004fea0003900000 */
[----:B------:R-:W2:Y:S02]  /*bc70*/  @!P0 SYNCS.PHASECHK.TRANS64 P0, [R0+URZ+0x80], R9 ;  /* 0x00008009000085a7 */ /* 0x000ea400080010ff */
[----:B--2---:R-:W-:Y:S05]  /*bc80*/  @!P0 BRA `(.L_x_194) ;  /* 0xfffffffc00f08947 */ /* 0x004fea000383ffff */
[----:B------:R-:W-:Y:S05]  /*bc90*/  BRA `(.L_x_195) ;  /* 0xffffff7400087947 */ /* 0x000fea000383ffff */
.L_x_52:
[----:B-1----:R1:W2:Y:S02]  /*bca0*/  SYNCS.PHASECHK.TRANS64.TRYWAIT P1, [R0+URZ+0x70], R8 ;  /* 0x00007008000075a7 */ /* 0x0022a400080211ff */
[----:B--2---:R-:W-:Y:S05]  /*bcb0*/  @!P1 NANOSLEEP.SYNCS 0x989680 ;  /* 0x009896800000995d */ /* 0x004fea0003900000 */
[----:B------:R-:W2:Y:S02]  /*bcc0*/  @!P1 SYNCS.PHASECHK.TRANS64 P1, [R0+URZ+0x70], R8 ;  /* 0x00007008000095a7 */ /* 0x000ea400080210ff */
[----:B--2---:R-:W-:Y:S05]  /*bcd0*/  @!P1 BRA `(.L_x_52) ;  /* 0xfffffffc00f09947 */ /* 0x004fea000383ffff */
[----:B------:R-:W-:Y:S05]  /*bce0*/  BRA `(.L_x_196) ;  /* 0xffffff7400387947 */ /* 0x000fea000383ffff */
.L_x_55:
[----:B------:R-:W-:-:S07]  /*bcf0*/  MOV R0, UR4 ;  /* 0x0000000400007c02 */ /* 0x000fce0008000f00 */
.L_x_197:
[----:B-1----:R1:W2:Y:S02]  /*bd00*/  SYNCS.PHASECHK.TRANS64.TRYWAIT P0, [R0+URZ+0x80], R2 ;  /* 0x00008002000075a7 */ /* 0x0022a400080011ff */
[----:B--2---:R-:W-:Y:S05]  /*bd10*/  @!P0 NANOSLEEP.SYNCS 0x989680 ;  /* 0x009896800000895d */ /* 0x004fea0003900000 */
[----:B------:R-:W2:Y:S02]  /*bd20*/  @!P0 SYNCS.PHASECHK.TRANS64 P0, [R0+URZ+0x80], R2 ;  /* 0x00008002000085a7 */ /* 0x000ea400080010ff */
[----:B--2---:R-:W-:Y:S05]  /*bd30*/  @!P0 BRA `(.L_x_197) ;  /* 0xfffffffc00f08947 */ /* 0x004fea000383ffff */
[----:B------:R-:W-:Y:S05]  /*bd40*/  BRA `(.L_x_54) ;  /* 0xffffff74008c7947 */ /* 0x000fea000383ffff */
.L_x_64:
[----:B-1----:R-:W-:-:S04]  /*bd50*/  MOV R7, UR5 ;  /* 0x0000000500077c02 */ /* 0x002fc80008000f00 */
[----:B------:R1:W2:Y:S03]  /*bd60*/  SYNCS.PHASECHK.TRANS64.TRYWAIT P0, [R7+URZ+0x8], R8 ;  /* 0x00000808070075a7 */ /* 0x0002a600080011ff */
[----:B--2---:R-:W-:Y:S05]  /*bd70*/  @!P0 NANOSLEEP.SYNCS 0x989680 ;  /* 0x009896800000895d */ /* 0x004fea0003900000 */
[----:B------:R-:W2:Y:S02]  /*bd80*/  @!P0 SYNCS.PHASECHK.TRANS64 P0, [R7+URZ+0x8], R8 ;  /* 0x00000808070085a7 */ /* 0x000ea400080010ff */
[----:B--2---:R-:W-:Y:S05]  /*bd90*/  @!P0 BRA `(.L_x_64) ;  /* 0xfffffffc00ec8947 */ /* 0x004fea000383ffff */
[----:B------:R-:W-:Y:S05]  /*bda0*/  BRA `(.L_x_63) ;  /* 0xffffff7800487947 */ /* 0x000fea000383ffff */
.L_x_66:
[----:B------:R-:W-:Y:S01]  /*bdb0*/  BSSY B0, `(.L_x_198) ;  /* 0x0000006000007945 */ /* 0x000fe20003800000 */
[----:B------:R-:W-:-:S07]  /*bdc0*/  MOV R15, 0xffffffff ;  /* 0xffffffff000f7802 */ /* 0x000fce0000000f00 */
[----:B-1---5:R-:W-:Y:S05]  /*bdd0*/  WARPSYNC.COLLECTIVE R15, `(.L_x_199) ;  /* 0x000000000f0c7348 */ /* 0x022fea0003c00000 */
[----:B------:R-:W-:Y:S02]  /*bde0*/  ELECT P6, UR79, PT ;  /* 0x00000000004f782f */ /* 0x000fe400038c0000 */
[----:B------:R-:W-:Y:S01]  /*bdf0*/  MOV R14, UR79 ;  /* 0x0000004f000e7c02 */ /* 0x000fe20008000f00 */
[----:B-1---5:R-:W-:Y:S10]  /*be00*/  ENDCOLLECTIVE ;  /* 0x000000000000791b */ /* 0x022ff40003800000 */
.L_x_199:
[----:B------:R-:W-:Y:S05]  /*be10*/  BSYNC B0 ;  /* 0x0000000000007941 */ /* 0x000fea0003800000 */
.L_x_198:
[----:B------:R-:W-:Y:S01]  /*be20*/  PLOP3.LUT P0, PT, P6, PT, PT, 0x80, 0x8 ;  /* 0x000000000008781c */ /* 0x000fe2000370f070 */
[----:B------:R-:W-:-:S12]  /*be30*/  BRA `(.L_x_200) ;  /* 0xffffff7800787947 */ /* 0x000fd8000383ffff */
.L_x_68:
[----:B-1----:R-:W-:-:S04]  /*be40*/  MOV R5, UR5 ;  /* 0x0000000500057c02 */ /* 0x002fc80008000f00 */
[----:B------:R1:W2:Y:S03]  /*be50*/  SYNCS.PHASECHK.TRANS64.TRYWAIT P0, [R5+URZ+0x8], R6 ;  /* 0x00000806050075a7 */ /* 0x0002a600080011ff */
[----:B--2---:R-:W-:Y:S05]  /*be60*/  @!P0 NANOSLEEP.SYNCS 0x989680 ;  /* 0x009896800000895d */ /* 0x004fea0003900000 */
[----:B------:R-:W2:Y:S02]  /*be70*/  @!P0 SYNCS.PHASECHK.TRANS64 P0, [R5+URZ+0x8], R6 ;  /* 0x00000806050085a7 */ /* 0x000ea400080010ff */
[----:B--2---:R-:W-:Y:S05]  /*be80*/  @!P0 BRA `(.L_x_68) ;  /* 0xfffffffc00ec8947 */ /* 0x004fea000383ffff */
[----:B------:R-:W-:Y:S05]  /*be90*/  BRA `(.L_x_67) ;  /* 0xffffff78007c7947 */ /* 0x000fea000383ffff */
.L_x_69:
[----:B-1----:R1:W2:Y:S02]  /*bea0*/  SYNCS.PHASECHK.TRANS64.TRYWAIT P0, [R3+URZ+0x70], R4 ;  /* 0x00007004030075a7 */ /* 0x0022a400080011ff */
[----:B--2---:R-:W-:Y:S05]  /*beb0*/  @!P0 NANOSLEEP.SYNCS 0x989680 ;  /* 0x009896800000895d */ /* 0x004fea0003900000 */
[----:B------:R-:W2:Y:S02]  /*bec0*/  @!P0 SYNCS.PHASECHK.TRANS64 P0, [R3+URZ+0x70], R4 ;  /* 0x00007004030085a7 */ /* 0x000ea400080010ff */
[----:B--2---:R-:W-:Y:S05]  /*bed0*/  @!P0 BRA `(.L_x_69) ;  /* 0xfffffffc00f08947 */ /* 0x004fea000383ffff */
[----:B------:R-:W-:Y:S05]  /*bee0*/  BRA `(.L_x_201) ;  /* 0xffffff7c008c7947 */ /* 0x000fea000383ffff */
.L_x_71:
[----:B------:R-:W-:-:S13]  /*bef0*/  R2UR UR4, R4 ;  /* 0x00000000040472ca */ /* 0x000fda00000e0000 */
[----:B------:R-:W-:-:S07]  /*bf00*/  MOV R3, UR4 ;  /* 0x0000000400037c02 */ /* 0x000fce0008000f00 */
.L_x_202:
[----:B-1----:R1:W2:Y:S02]  /*bf10*/  SYNCS.PHASECHK.TRANS64.TRYWAIT P0, [R3+URZ+0xb0], R5 ;  /* 0x0000b005030075a7 */ /* 0x0022a400080011ff */
[----:B--2---:R-:W-:Y:S05]  /*bf20*/  @!P0 NANOSLEEP.SYNCS 0x989680 ;  /* 0x009896800000895d */ /* 0x004fea0003900000 */
[----:B------:R-:W2:Y:S02]  /*bf30*/  @!P0 SYNCS.PHASECHK.TRANS64 P0, [R3+URZ+0xb0], R5 ;  /* 0x0000b005030085a7 */ /* 0x000ea400080010ff */
[----:B--2---:R-:W-:Y:S05]  /*bf40*/  @!P0 BRA `(.L_x_202) ;  /* 0xfffffffc00f08947 */ /* 0x004fea000383ffff */
[----:B------:R-:W-:Y:S05]  /*bf50*/  BRA `(.L_x_203) ;  /* 0xffffff7c00e07947 */ /* 0x000fea000383ffff */
.L_x_74:
[----:B------:R-:W-:Y:S07]  /*bf60*/  MOV R3, UR5 ;  /* 0x0000000500037c02 */ /* 0x000fee0008000f00 */
.L_x_204:
[----:B-1----:R1:W2:Y:S02]  /*bf70*/  SYNCS.PHASECHK.TRANS64.TRYWAIT P0, [R3+URZ], R5 ;  /* 0x00000005030075a7 */ /* 0x0022a400080011ff */
[----:B--2---:R-:W-:Y:S05]  /*bf80*/  @!P0 NANOSLEEP.SYNCS 0x989680 ;  /* 0x009896800000895d */ /* 0x004fea0003900000 */
[----:B------:R-:W2:Y:S02]  /*bf90*/  @!P0 SYNCS.PHASECHK.TRANS64 P0, [R3+URZ], R5 ;  /* 0x00000005030085a7 */ /* 0x000ea400080010ff */
[----:B--2---:R-:W-:Y:S05]  /*bfa0*/  @!P0 BRA `(.L_x_204) ;  /* 0xfffffffc00f08947 */ /* 0x004fea000383ffff */
[----:B------:R-:W-:Y:S05]  /*bfb0*/  BRA `(.L_x_73) ;  /* 0xffffff7c00f87947 */ /* 0x000fea000383ffff */
.L_x_78:
[----:B-1----:R-:W-:-:S07]  /*bfc0*/  MOV R2, UR4 ;  /* 0x0000000400027c02 */ /* 0x002fce0008000f00 */
.L_x_205:
[----:B-1----:R1:W2:Y:S02]  /*bfd0*/  SYNCS.PHASECHK.TRANS64.TRYWAIT P0, [R2+URZ], R3 ;  /* 0x00000003020075a7 */ /* 0x0022a400080011ff */
[----:B--2---:R-:W-:Y:S05]  /*bfe0*/  @!P0 NANOSLEEP.SYNCS 0x989680 ;  /* 0x009896800000895d */ /* 0x004fea0003900000 */
[----:B------:R-:W2:Y:S02]  /*bff0*/  @!P0 SYNCS.PHASECHK.TRANS64 P0, [R2+URZ], R3 ;  /* 0x00000003020085a7 */ /* 0x000ea400080010ff */
[----:B--2---:R-:W-:Y:S05]  /*c000*/  @!P0 BRA `(.L_x_205) ;  /* 0xfffffffc00f08947 */ /* 0x004fea000383ffff */
[----:B------:R-:W-:Y:S05]  /*c010*/  BRA `(.L_x_206) ;  /* 0xffffff8800107947 */ /* 0x000fea000383ffff */
.L_x_79:
[----:B------:R-:W-:-:S07]  /*c020*/  MOV R2, UR5 ;  /* 0x0000000500027c02 */ /* 0x000fce0008000f00 */
.L_x_207:
[----:B-1----:R1:W2:Y:S02]  /*c030*/  SYNCS.PHASECHK.TRANS64.TRYWAIT P0, [R2+URZ], R4 ;  /* 0x00000004020075a7 */ /* 0x0022a400080011ff */
[----:B--2---:R-:W-:Y:S05]  /*c040*/  @!P0 NANOSLEEP.SYNCS 0x989680 ;  /* 0x009896800000895d */ /* 0x004fea0003900000 */
[----:B------:R-:W2:Y:S02]  /*c050*/  @!P0 SYNCS.PHASECHK.TRANS64 P0, [R2+URZ], R4 ;  /* 0x00000004020085a7 */ /* 0x000ea400080010ff */
[----:B--2---:R-:W-:Y:S05]  /*c060*/  @!P0 BRA `(.L_x_207) ;  /* 0xfffffffc00f08947 */ /* 0x004fea000383ffff */
[----:B------:R-:W-:Y:S05]  /*c070*/  BRA `(.L_x_208) ;  /* 0xffffff8800207947 */ /* 0x000fea000383ffff */
.L_x_80:
[----:B------:R-:W-:-:S07]  /*c080*/  MOV R2, UR5 ;  /* 0x0000000500027c02 */ /* 0x000fce0008000f00 */
.L_x_209:
[----:B-1----:R1:W2:Y:S02]  /*c090*/  SYNCS.PHASECHK.TRANS64.TRYWAIT P0, [R2+URZ], R4 ;  /* 0x00000004020075a7 */ /* 0x0022a400080011ff */
[----:B--2---:R-:W-:Y:S05]  /*c0a0*/  @!P0 NANOSLEEP.SYNCS 0x989680 ;  /* 0x009896800000895d */ /* 0x004fea0003900000 */
[----:B------:R-:W2:Y:S02]  /*c0b0*/  @!P0 SYNCS.PHASECHK.TRANS64 P0, [R2+URZ], R4 ;  /* 0x00000004020085a7 */ /* 0x000ea400080010ff */
[----:B--2---:R-:W-:Y:S05]  /*c0c0*/  @!P0 BRA `(.L_x_209) ;  /* 0xfffffffc00f08947 */ /* 0x004fea000383ffff */
[----:B------:R-:W-:Y:S05]  /*c0d0*/  BRA `(.L_x_210) ;  /* 0xffffff88002c7947 */ /* 0x000fea000383ffff */
.L_x_83:
[----:B------:R-:W-:-:S07]  /*c0e0*/  MOV R2, UR62 ;  /* 0x0000003e00027c02 */ /* 0x000fce0008000f00 */
.L_x_211:
[----:B-1----:R1:W2:Y:S02]  /*c0f0*/  SYNCS.PHASECHK.TRANS64.TRYWAIT P1, [R2+URZ+0xf0], R3 ;  /* 0x0000f003020075a7 */ /* 0x0022a400080211ff */
[----:B--2---:R-:W-:Y:S05]  /*c100*/  @!P1 NANOSLEEP.SYNCS 0x989680 ;  /* 0x009896800000995d */ /* 0x004fea0003900000 */
[----:B------:R-:W2:Y:S02]  /*c110*/  @!P1 SYNCS.PHASECHK.TRANS64 P1, [R2+URZ+0xf0], R3 ;  /* 0x0000f003020095a7 */ /* 0x000ea400080210ff */
[----:B--2---:R-:W-:Y:S05]  /*c120*/  @!P1 BRA `(.L_x_211) ;  /* 0xfffffffc00f09947 */ /* 0x004fea000383ffff */
[----:B------:R-:W-:Y:S05]  /*c130*/  BRA `(.L_x_212) ;  /* 0xffffff88007c7947 */ /* 0x000fea000383ffff */
.L_x_88:
[----:B--2---:R2:W3:Y:S02]  /*c140*/  SYNCS.PHASECHK.TRANS64.TRYWAIT P0, [R12+URZ+0x70], R0 ;  /* 0x000070000c0075a7 */ /* 0x0044e400080011ff */
[----:B---3--:R-:W-:Y:S05]  /*c150*/  @!P0 NANOSLEEP.SYNCS 0x989680 ;  /* 0x009896800000895d */ /* 0x008fea0003900000 */
[----:B------:R-:W3:Y:S02]  /*c160*/  @!P0 SYNCS.PHASECHK.TRANS64 P0, [R12+URZ+0x70], R0 ;  /* 0x000070000c0085a7 */ /* 0x000ee400080010ff */
[----:B---3--:R-:W-:Y:S05]  /*c170*/  @!P0 BRA `(.L_x_88) ;  /* 0xfffffffc00f08947 */ /* 0x008fea000383ffff */
[----:B------:R-:W-:Y:S05]  /*c180*/  BRA `(.L_x_213) ;  /* 0xffffff8c00a47947 */ /* 0x000fea000383ffff */
.L_x_91:
[----:B-1----:R-:W-:Y:S07]  /*c190*/  MOV R0, UR21 ;  /* 0x0000001500007c02 */ /* 0x002fee0008000f00 */
.L_x_214:
[----:B-1----:R1:W2:Y:S02]  /*c1a0*/  SYNCS.PHASECHK.TRANS64.TRYWAIT P2, [R0+URZ+0x68], R6 ;  /* 0x00006806000075a7 */ /* 0x0022a400080411ff */
[----:B--2---:R-:W-:Y:S05]  /*c1b0*/  @!P2 NANOSLEEP.SYNCS 0x989680 ;  /* 0x009896800000a95d */ /* 0x004fea0003900000 */
[----:B------:R-:W2:Y:S02]  /*c1c0*/  @!P2 SYNCS.PHASECHK.TRANS64 P2, [R0+URZ+0x68], R6 ;  /* 0x000068060000a5a7 */ /* 0x000ea400080410ff */
[----:B--2---:R-:W-:Y:S05]  /*c1d0*/  @!P2 BRA `(.L_x_214) ;  /* 0xfffffffc00f0a947 */ /* 0x004fea000383ffff */
[----:B------:R-:W-:Y:S05]  /*c1e0*/  BRA `(.L_x_90) ;  /* 0xffffff9400107947 */ /* 0x000fea000383ffff */
.L_x_94:
[----:B------:R-:W-:Y:S07]  /*c1f0*/  MOV R0, UR21 ;  /* 0x0000001500007c02 */ /* 0x000fee0008000f00 */
.L_x_215:
[----:B-1----:R1:W2:Y:S02]  /*c200*/  SYNCS.PHASECHK.TRANS64.TRYWAIT P0, [R0+URZ+0x40], R10 ;  /* 0x0000400a000075a7 */ /* 0x0022a400080011ff */
[----:B--2---:R-:W-:Y:S05]  /*c210*/  @!P0 NANOSLEEP.SYNCS 0x989680 ;  /* 0x009896800000895d */ /* 0x004fea0003900000 */
[----:B------:R-:W2:Y:S02]  /*c220*/  @!P0 SYNCS.PHASECHK.TRANS64 P0, [R0+URZ+0x40], R10 ;  /* 0x0000400a000085a7 */ /* 0x000ea400080010ff */
[----:B--2---:R-:W-:Y:S05]  /*c230*/  @!P0 BRA `(.L_x_215) ;  /* 0xfffffffc00f08947 */ /* 0x004fea000383ffff */
[----:B------:R-:W-:Y:S05]  /*c240*/  BRA `(.L_x_216) ;  /* 0xffffff94006c7947 */ /* 0x000fea000383ffff */
.L_x_95:
[----:B------:R-:W-:Y:S07]  /*c250*/  MOV R0, UR21 ;  /* 0x0000001500007c02 */ /* 0x000fee0008000f00 */
.L_x_217:
[----:B-1----:R1:W2:Y:S02]  /*c260*/  SYNCS.PHASECHK.TRANS64.TRYWAIT P0, [R0+URZ+0x48], R10 ;  /* 0x0000480a000075a7 */ /* 0x0022a400080011ff */
[----:B--2---:R-:W-:Y:S05]  /*c270*/  @!P0 NANOSLEEP.SYNCS 0x989680 ;  /* 0x009896800000895d */ /* 0x004fea0003900000 */
[----:B------:R-:W2:Y:S02]  /*c280*/  @!P0 SYNCS.PHASECHK.TRANS64 P0, [R0+URZ+0x48], R10 ;  /* 0x0000480a000085a7 */ /* 0x000ea400080010ff */
[----:B--2---:R-:W-:Y:S05]  /*c290*/  @!P0 BRA `(.L_x_217) ;  /* 0xfffffffc00f08947 */ /* 0x004fea000383ffff */
[----:B------:R-:W-:Y:S05]  /*c2a0*/  BRA `(.L_x_218) ;  /* 0xffffff9400c47947 */ /* 0x000fea000383ffff */
.L_x_96:
[----:B------:R-:W-:Y:S07]  /*c2b0*/  MOV R0, UR21 ;  /* 0x0000001500007c02 */ /* 0x000fee0008000f00 */
.L_x_219:
[----:B-1----:R1:W2:Y:S02]  /*c2c0*/  SYNCS.PHASECHK.TRANS64.TRYWAIT P0, [R0+URZ+0x50], R10 ;  /* 0x0000500a000075a7 */ /* 0x0022a400080011ff */
[----:B--2---:R-:W-:Y:S05]  /*c2d0*/  @!P0 NANOSLEEP.SYNCS 0x989680 ;  /* 0x009896800000895d */ /* 0x004fea0003900000 */
[----:B------:R-:W2:Y:S02]  /*c2e0*/  @!P0 SYNCS.PHASECHK.TRANS64 P0, [R0+URZ+0x50], R10 ;  /* 0x0000500a000085a7 */ /* 0x000ea400080010ff */
[----:B--2---:R-:W-:Y:S05]  /*c2f0*/  @!P0 BRA `(.L_x_219) ;  /* 0xfffffffc00f08947 */ /* 0x004fea000383ffff */
[----:B------:R-:W-:Y:S05]  /*c300*/  BRA `(.L_x_220) ;  /* 0xffffff9800247947 */ /* 0x000fea000383ffff */
.L_x_97:
[----:B------:R-:W-:Y:S07]  /*c310*/  MOV R0, UR21 ;  /* 0x0000001500007c02 */ /* 0x000fee0008000f00 */
.L_x_221:
[----:B-1----:R1:W2:Y:S02]  /*c320*/  SYNCS.PHASECHK.TRANS64.TRYWAIT P0, [R0+URZ+0x58], R10 ;  /* 0x0000580a000075a7 */ /* 0x0022a400080011ff */
[----:B--2---:R-:W-:Y:S05]  /*c330*/  @!P0 NANOSLEEP.SYNCS 0x989680 ;  /* 0x009896800000895d */ /* 0x004fea0003900000 */
[----:B------:R-:W2:Y:S02]  /*c340*/  @!P0 SYNCS.PHASECHK.TRANS64 P0, [R0+URZ+0x58], R10 ;  /* 0x0000580a000085a7 */ /* 0x000ea400080010ff */
[----:B--2---:R-:W-:Y:S05]  /*c350*/  @!P0 BRA `(.L_x_221) ;  /* 0xfffffffc00f08947 */ /* 0x004fea000383ffff */
[----:B------:R-:W-:Y:S05]  /*c360*/  BRA `(.L_x_222) ;  /* 0xffffff9800847947 */ /* 0x000fea000383ffff */
.L_x_98:
[----:B------:R-:W-:Y:S07]  /*c370*/  MOV R0, UR21 ;  /* 0x0000001500007c02 */ /* 0x000fee0008000f00 */
.L_x_223:
[----:B-1----:R1:W2:Y:S02]  /*c380*/  SYNCS.PHASECHK.TRANS64.TRYWAIT P0, [R0+URZ+0x40], R9 ;  /* 0x00004009000075a7 */ /* 0x0022a400080011ff */
[----:B--2---:R-:W-:Y:S05]  /*c390*/  @!P0 NANOSLEEP.SYNCS 0x989680 ;  /* 0x009896800000895d */ /* 0x004fea0003900000 */
[----:B------:R-:W2:Y:S02]  /*c3a0*/  @!P0 SYNCS.PHASECHK.TRANS64 P0, [R0+URZ+0x40], R9 ;  /* 0x00004009000085a7 */ /* 0x000ea400080010ff */
[----:B--2---:R-:W-:Y:S05]  /*c3b0*/  @!P0 BRA `(.L_x_223) ;  /* 0xfffffffc00f08947 */ /* 0x004fea000383ffff */
[----:B------:R-:W-:Y:S05]  /*c3c0*/  BRA `(.L_x_224) ;  /* 0xffffff9800e87947 */ /* 0x000fea000383ffff */
.L_x_99:
[----:B------:R-:W-:Y:S07]  /*c3d0*/  MOV R0, UR21 ;  /* 0x0000001500007c02 */ /* 0x000fee0008000f00 */
.L_x_225:
[----:B-1----:R1:W2:Y:S02]  /*c3e0*/  SYNCS.PHASECHK.TRANS64.TRYWAIT P0, [R0+URZ+0x48], R9 ;  /* 0x00004809000075a7 */ /* 0x0022a400080011ff */
[----:B--2---:R-:W-:Y:S05]  /*c3f0*/  @!P0 NANOSLEEP.SYNCS 0x989680 ;  /* 0x009896800000895d */ /* 0x004fea0003900000 */
[----:B------:R-:W2:Y:S02]  /*c400*/  @!P0 SYNCS.PHASECHK.TRANS64 P0, [R0+URZ+0x48], R9 ;  /* 0x00004809000085a7 */ /* 0x000ea400080010ff */
[----:B--2---:R-:W-:Y:S05]  /*c410*/  @!P0 BRA `(.L_x_225) ;  /* 0xfffffffc00f08947 */ /* 0x004fea000383ffff */
[----:B------:R-:W-:Y:S05]  /*c420*/  BRA `(.L_x_226) ;  /* 0xffffff9c00487947 */ /* 0x000fea000383ffff */
.L_x_100:
[----:B------:R-:W-:Y:S07]  /*c430*/  MOV R0, UR21 ;  /* 0x0000001500007c02 */ /* 0x000fee0008000f00 */
.L_x_227:
[----:B-1----:R1:W2:Y:S02]  /*c440*/  SYNCS.PHASECHK.TRANS64.TRYWAIT P0, [R0+URZ+0x50], R9 ;  /* 0x00005009000075a7 */ /* 0x0022a400080011ff */
[----:B--2---:R-:W-:Y:S05]  /*c450*/  @!P0 NANOSLEEP.SYNCS 0x989680 ;  /* 0x009896800000895d */ /* 0x004fea0003900000 */
[----:B------:R-:W2:Y:S02]  /*c460*/  @!P0 SYNCS.PHASECHK.TRANS64 P0, [R0+URZ+0x50], R9 ;  /* 0x00005009000085a7 */ /* 0x000ea400080010ff */
[----:B--2---:R-:W-:Y:S05]  /*c470*/  @!P0 BRA `(.L_x_227) ;  /* 0xfffffffc00f08947 */ /* 0x004fea000383ffff */
[----:B------:R-:W-:Y:S05]  /*c480*/  BRA `(.L_x_228) ;  /* 0xffffff9c00a87947 */ /* 0x000fea000383ffff */
.L_x_101:
[----:B------:R-:W-:Y:S07]  /*c490*/  MOV R0, UR21 ;  /* 0x0000001500007c02 */ /* 0x000fee0008000f00 */
.L_x_229:
[----:B-1----:R1:W2:Y:S02]  /*c4a0*/  SYNCS.PHASECHK.TRANS64.TRYWAIT P0, [R0+URZ+0x58], R9 ;  /* 0x00005809000075a7 */ /* 0x0022a400080011ff */
[----:B--2---:R-:W-:Y:S05]  /*c4b0*/  @!P0 NANOSLEEP.SYNCS 0x989680 ;  /* 0x009896800000895d */ /* 0x004fea0003900000 */
[----:B------:R-:W2:Y:S02]  /*c4c0*/  @!P0 SYNCS.PHASECHK.TRANS64 P0, [R0+URZ+0x58], R9 ;  /* 0x00005809000085a7 */ /* 0x000ea400080010ff */
[----:B--2---:R-:W-:Y:S05]  /*c4d0*/  @!P0 BRA `(.L_x_229) ;  /* 0xfffffffc00f08947 */ /* 0x004fea000383ffff */
[----:B------:R-:W-:Y:S05]  /*c4e0*/  BRA `(.L_x_230) ;  /* 0xffffffa000047947 */ /* 0x000fea000383ffff */
.L_x_103:
[----:B------:R-:W-:-:S07]  /*c4f0*/  MOV R0, UR21 ;  /* 0x0000001500007c02 */ /* 0x000fce0008000f00 */
.L_x_231:
[----:B-1----:R1:W3:Y:S02]  /*c500*/  SYNCS.PHASECHK.TRANS64.TRYWAIT P0, [R0+URZ+0x40], R10 ;  /* 0x0000400a000075a7 */ /* 0x0022e400080011ff */
[----:B---3--:R-:W-:Y:S05]  /*c510*/  @!P0 NANOSLEEP.SYNCS 0x989680 ;  /* 0x009896800000895d */ /* 0x008fea0003900000 */
[----:B------:R-:W3:Y:S02]  /*c520*/  @!P0 SYNCS.PHASECHK.TRANS64 P0, [R0+URZ+0x40], R10 ;  /* 0x0000400a000085a7 */ /* 0x000ee400080010ff */
[----:B---3--:R-:W-:Y:S05]  /*c530*/  @!P0 BRA `(.L_x_231) ;  /* 0xfffffffc00f08947 */ /* 0x008fea000383ffff */
[----:B------:R-:W-:Y:S05]  /*c540*/  BRA `(.L_x_232) ;  /* 0xffffffa0008c7947 */ /* 0x000fea000383ffff */
.L_x_104:
[----:B-1----:R-:W-:-:S07]  /*c550*/  MOV R0, UR21 ;  /* 0x0000001500007c02 */ /* 0x002fce0008000f00 */
.L_x_233:
[----:B-1----:R1:W3:Y:S02]  /*c560*/  SYNCS.PHASECHK.TRANS64.TRYWAIT P0, [R0+URZ+0x48], R10 ;  /* 0x0000480a000075a7 */ /* 0x0022e400080011ff */
[----:B---3--:R-:W-:Y:S05]  /*c570*/  @!P0 NANOSLEEP.SYNCS 0x989680 ;  /* 0x009896800000895d */ /* 0x008fea0003900000 */
[----:B------:R-:W3:Y:S02]  /*c580*/  @!P0 SYNCS.PHASECHK.TRANS64 P0, [R0+URZ+0x48], R10 ;  /* 0x0000480a000085a7 */ /* 0x000ee400080010ff */
[----:B---3--:R-:W-:Y:S05]  /*c590*/  @!P0 BRA `(.L_x_233) ;  /* 0xfffffffc00f08947 */ /* 0x008fea000383ffff */
[----:B------:R-:W-:Y:S05]  /*c5a0*/  BRA `(.L_x_234) ;  /* 0xffffffa0007c7947 */ /* 0x000fea000383ffff */
.L_x_105:
[----:B------:R-:W-:-:S07]  /*c5b0*/  MOV R2, UR21 ;  /* 0x0000001500027c02 */ /* 0x000fce0008000f00 */
.L_x_235:
[----:B-1----:R1:W3:Y:S02]  /*c5c0*/  SYNCS.PHASECHK.TRANS64.TRYWAIT P0, [R2+URZ+0x50], R10 ;  /* 0x0000500a020075a7 */ /* 0x0022e400080011ff */
[----:B---3--:R-:W-:Y:S05]  /*c5d0*/  @!P0 NANOSLEEP.SYNCS 0x989680 ;  /* 0x009896800000895d */ /* 0x008fea0003900000 */
[----:B------:R-:W3:Y:S02]  /*c5e0*/  @!P0 SYNCS.PHASECHK.TRANS64 P0, [R2+URZ+0x50], R10 ;  /* 0x0000500a020085a7 */ /* 0x000ee400080010ff */
[----:B---3--:R-:W-:Y:S05]  /*c5f0*/  @!P0 BRA `(.L_x_235) ;  /* 0xfffffffc00f08947 */ /* 0x008fea000383ffff */
[----:B------:R-:W-:Y:S05]  /*c600*/  BRA `(.L_x_236) ;  /* 0xffffffa000707947 */ /* 0x000fea000383ffff */
.L_x_107:
[----:B-1----:R1:W2:Y:S02]  /*c610*/  SYNCS.PHASECHK.TRANS64.TRYWAIT P0, [R3+URZ+0x70], R0 ;  /* 0x00007000030075a7 */ /* 0x0022a400080011ff */
[----:B--2---:R-:W-:Y:S05]  /*c620*/  @!P0 NANOSLEEP.SYNCS 0x989680 ;  /* 0x009896800000895d */ /* 0x004fea0003900000 */
[----:B------:R-:W2:Y:S02]  /*c630*/  @!P0 SYNCS.PHASECHK.TRANS64 P0, [R3+URZ+0x70], R0 ;  /* 0x00007000030085a7 */ /* 0x000ea400080010ff */
[----:B--2---:R-:W-:Y:S05]  /*c640*/  @!P0 BRA `(.L_x_107) ;  /* 0xfffffffc00f08947 */ /* 0x004fea000383ffff */
[----:B------:R-:W-:Y:S05]  /*c650*/  BRA `(.L_x_237) ;  /* 0xffffffa400447947 */ /* 0x000fea000383ffff */
.L_x_118:
[----:B-1----:R-:W-:Y:S04]  /*c660*/  MOV R2, UR43 ;  /* 0x0000002b00027c02 */ /* 0x002fe80008000f00 */
[----:B------:R1:W2:Y:S03]  /*c670*/  SYNCS.PHASECHK.TRANS64.TRYWAIT P1, [R2+URZ+0x20], R3 ;  /* 0x00002003020075a7 */ /* 0x0002a600080211ff */
[----:B--2---:R-:W-:Y:S05]  /*c680*/  @!P1 NANOSLEEP.SYNCS 0x989680 ;  /* 0x009896800000995d */ /* 0x004fea0003900000 */
[----:B------:R-:W2:Y:S02]  /*c690*/  @!P1 SYNCS.PHASECHK.TRANS64 P1, [R2+URZ+0x20], R3 ;  /* 0x00002003020095a7 */ /* 0x000ea400080210ff */
[----:B--2---:R-:W-:Y:S05]  /*c6a0*/  @!P1 BRA `(.L_x_118) ;  /* 0xfffffffc00ec9947 */ /* 0x004fea000383ffff */
[----:B------:R-:W-:Y:S05]  /*c6b0*/  BRA `(.L_x_117) ;  /* 0xffffffb000b07947 */ /* 0x000fea000383ffff */
.L_x_120:
[----:B-1----:R1:W4:Y:S02]  /*c6c0*/  SYNCS.PHASECHK.TRANS64.TRYWAIT P0, [R70+URZ+0x90], R0 ;  /* 0x00009000460075a7 */ /* 0x00232400080011ff */
[----:B----4-:R-:W-:Y:S05]  /*c6d0*/  @!P0 NANOSLEEP.SYNCS 0x989680 ;  /* 0x009896800000895d */ /* 0x010fea0003900000 */
[----:B------:R-:W4:Y:S02]  /*c6e0*/  @!P0 SYNCS.PHASECHK.TRANS64 P0, [R70+URZ+0x90], R0 ;  /* 0x00009000460085a7 */ /* 0x000f2400080010ff */
[----:B----4-:R-:W-:Y:S05]  /*c6f0*/  @!P0 BRA `(.L_x_120) ;  /* 0xfffffffc00f08947 */ /* 0x010fea000383ffff */
[----:B------:R-:W-:Y:S05]  /*c700*/  BRA `(.L_x_119) ;  /* 0xffffffb000d87947 */ /* 0x000fea000383ffff */
.L_x_129:
[----:B-1----:R1:W3:Y:S02]  /*c710*/  SYNCS.PHASECHK.TRANS64.TRYWAIT P0, [R2+URZ+0x20], R0 ;  /* 0x00002000020075a7 */ /* 0x0022e400080011ff */
[----:B---3--:R-:W-:Y:S05]  /*c720*/  @!P0 NANOSLEEP.SYNCS 0x989680 ;  /* 0x009896800000895d */ /* 0x008fea0003900000 */
[----:B------:R-:W3:Y:S02]  /*c730*/  @!P0 SYNCS.PHASECHK.TRANS64 P0, [R2+URZ+0x20], R0 ;  /* 0x00002000020085a7 */ /* 0x000ee400080010ff */
[----:B---3--:R-:W-:Y:S05]  /*c740*/  @!P0 BRA `(.L_x_129) ;  /* 0xfffffffc00f08947 */ /* 0x008fea000383ffff */
[----:B------:R-:W-:Y:S05]  /*c750*/  BRA `(.L_x_128) ;  /* 0xffffffb800847947 */ /* 0x000fea000383ffff */
.L_x_137:
[----:B-1----:R1:W3:Y:S02]  /*c760*/  SYNCS.PHASECHK.TRANS64.TRYWAIT P0, [R0+URZ+0x20], R6 ;  /* 0x00002006000075a7 */ /* 0x0022e400080011ff */
[----:B---3--:R-:W-:Y:S05]  /*c770*/  @!P0 NANOSLEEP.SYNCS 0x989680 ;  /* 0x009896800000895d */ /* 0x008fea0003900000 */
[----:B------:R-:W3:Y:S02]  /*c780*/  @!P0 SYNCS.PHASECHK.TRANS64 P0, [R0+URZ+0x20], R6 ;  /* 0x00002006000085a7 */ /* 0x000ee400080010ff */
[----:B---3--:R-:W-:Y:S05]  /*c790*/  @!P0 BRA `(.L_x_137) ;  /* 0xfffffffc00f08947 */ /* 0x008fea000383ffff */
[----:B------:R-:W-:Y:S05]  /*c7a0*/  BRA `(.L_x_136) ;  /* 0xffffffc000587947 */ /* 0x000fea000383ffff */
.L_x_145:
[----:B-1----:R1:W3:Y:S02]  /*c7b0*/  SYNCS.PHASECHK.TRANS64.TRYWAIT P0, [R0+URZ+0x20], R6 ;  /* 0x00002006000075a7 */ /* 0x0022e400080011ff */
[----:B---3--:R-:W-:Y:S05]  /*c7c0*/  @!P0 NANOSLEEP.SYNCS 0x989680 ;  /* 0x009896800000895d */ /* 0x008fea0003900000 */
[----:B------:R-:W3:Y:S02]  /*c7d0*/  @!P0 SYNCS.PHASECHK.TRANS64 P0, [R0+URZ+0x20], R6 ;  /* 0x00002006000085a7 */ /* 0x000ee400080010ff */
[----:B---3--:R-:W-:Y:S05]  /*c7e0*/  @!P0 BRA `(.L_x_145) ;  /* 0xfffffffc00f08947 */ /* 0x008fea000383ffff */
[----:B------:R-:W-:Y:S05]  /*c7f0*/  BRA `(.L_x_144) ;  /* 0xffffffc800307947 */ /* 0x000fea000383ffff */
.L_x_153:
[----:B-1----:R1:W3:Y:S02]  /*c800*/  SYNCS.PHASECHK.TRANS64.TRYWAIT P0, [R0+URZ+0x20], R6 ;  /* 0x00002006000075a7 */ /* 0x0022e400080011ff */
[----:B---3--:R-:W-:Y:S05]  /*c810*/  @!P0 NANOSLEEP.SYNCS 0x989680 ;  /* 0x009896800000895d */ /* 0x008fea0003900000 */
[----:B------:R-:W3:Y:S02]  /*c820*/  @!P0 SYNCS.PHASECHK.TRANS64 P0, [R0+URZ+0x20], R6 ;  /* 0x00002006000085a7 */ /* 0x000ee400080010ff */
[----:B---3--:R-:W-:Y:S05]  /*c830*/  @!P0 BRA `(.L_x_153) ;  /* 0xfffffffc00f08947 */ /* 0x008fea000383ffff */
[----:B------:R-:W-:Y:S05]  /*c840*/  BRA `(.L_x_152) ;  /* 0xffffffd000147947 */ /* 0x000fea000383ffff */
.L_x_161:
[----:B-1----:R1:W2:Y:S02]  /*c850*/  SYNCS.PHASECHK.TRANS64.TRYWAIT P0, [R0+URZ+0x20], R6 ;  /* 0x00002006000075a7 */ /* 0x0022a400080011ff */
[----:B--2---:R-:W-:Y:S05]  /*c860*/  @!P0 NANOSLEEP.SYNCS 0x989680 ;  /* 0x009896800000895d */ /* 0x004fea0003900000 */
[----:B------:R-:W2:Y:S02]  /*c870*/  @!P0 SYNCS.PHASECHK.TRANS64 P0, [R0+URZ+0x20], R6 ;  /* 0x00002006000085a7 */ /* 0x000ea400080010ff */
[----:B--2---:R-:W-:Y:S05]  /*c880*/  @!P0 BRA `(.L_x_161) ;  /* 0xfffffffc00f08947 */ /* 0x004fea000383ffff */
[----:B------:R-:W-:Y:S05]  /*c890*/  BRA `(.L_x_160) ;  /* 0xffffffd800047947 */ /* 0x000fea000383ffff */
.L_x_169:
[----:B-1----:R1:W2:Y:S02]  /*c8a0*/  SYNCS.PHASECHK.TRANS64.TRYWAIT P0, [R0+URZ+0x20], R6 ;  /* 0x00002006000075a7 */ /* 0x0022a400080011ff */
[----:B--2---:R-:W-:Y:S05]  /*c8b0*/  @!P0 NANOSLEEP.SYNCS 0x989680 ;  /* 0x009896800000895d */ /* 0x004fea0003900000 */
[----:B------:R-:W2:Y:S02]  /*c8c0*/  @!P0 SYNCS.PHASECHK.TRANS64 P0, [R0+URZ+0x20], R6 ;  /* 0x00002006000085a7 */ /* 0x000ea400080010ff */
[----:B--2---:R-:W-:Y:S05]  /*c8d0*/  @!P0 BRA `(.L_x_169) ;  /* 0xfffffffc00f08947 */ /* 0x004fea000383ffff */
[----:B------:R-:W-:Y:S05]  /*c8e0*/  BRA `(.L_x_168) ;  /* 0xffffffdc00ec7947 */ /* 0x000fea000383ffff */
.L_x_177:
[----:B-1----:R1:W2:Y:S02]  /*c8f0*/  SYNCS.PHASECHK.TRANS64.TRYWAIT P0, [R0+URZ+0x20], R74 ;  /* 0x0000204a000075a7 */ /* 0x0022a400080011ff */
[----:B--2---:R-:W-:Y:S05]  /*c900*/  @!P0 NANOSLEEP.SYNCS 0x989680 ;  /* 0x009896800000895d */ /* 0x004fea0003900000 */
[----:B------:R-:W2:Y:S02]  /*c910*/  @!P0 SYNCS.PHASECHK.TRANS64 P0, [R0+URZ+0x20], R74 ;  /* 0x0000204a000085a7 */ /* 0x000ea400080010ff */
[----:B--2---:R-:W-:Y:S05]  /*c920*/  @!P0 BRA `(.L_x_177) ;  /* 0xfffffffc00f08947 */ /* 0x004fea000383ffff */
[----:B------:R-:W-:Y:S05]  /*c930*/  BRA `(.L_x_176) ;  /* 0xffffffe400d47947 */ /* 0x000fea000383ffff */
        .weak           $__internal_0_$__cuda_sm10x_tcgen05_guardrail_trap_col_being_dealloced_not_returned_by_alloc
        .type           $__internal_0_$__cuda_sm10x_tcgen05_guardrail_trap_col_being_dealloced_not_returned_by_alloc,@function
        .size           $__internal_0_$__cuda_sm10x_tcgen05_guardrail_trap_col_being_dealloced_not_returned_by_alloc,($__internal_1_$__cuda_sm10x_tcgen05_guardrail_trap_phase_invalid_during_alloc - $__internal_0_$__cuda_sm10x_tcgen05_guardrail_trap_col_being_dealloced_not_returned_by_alloc)
$__internal_0_$__cuda_sm10x_tcgen05_guardrail_trap_col_being_dealloced_not_returned_by_alloc:
[----:B------:R-:W-:Y:S05]  /*c940*/  BPT.TRAP 0x1 ;  /* 0x000000040000795c */ /* 0x000fea0000300000 */
[----:B------:R-:W-:-:S04]  /*c950*/  HFMA2 R3, -RZ, RZ, 0, 0 ;  /* 0x00000000ff037431 */ /* 0x000fc800000001ff */
[----:B------:R-:W-:Y:S05]  /*c960*/  RET.REL.NODEC R2 `(_ZN7cutlass13device_kernelINS_4gemm6kernel13GemmUniversalIN4cute5tupleIJiiiiEEENS1_10collective13CollectiveMmaINS1_35MainloopSm100TmaUmmaWarpSpecializedILi2ELi2ELi4ENS5_IJNS4_1CILi2EEESB_NSA_ILi1EEEEEEEENS5_IJNSA_ILi128EEENSA_ILi256EEESF_EEEfNS5_IJlSC_lEEEfSI_NS4_8TiledMMAINS4_8MMA_AtomIJNS4_23SM100_MMA_TF32_2x1SM_SSINS_10tfloat32_tESM_fLi128ELi256ELNS4_4UMMA5MajorE0ELSO_0ELNSN_7ScaleInE0ELSP_0EEEEEENS4_6LayoutINS5_IJSC_SC_SC_EEENS5_IJNSA_ILi0EEESU_SU_EEEEENS5_IJNS4_10UnderscoreESX_SX_EEEEENS4_28SM100_TMA_2SM_LOAD_MULTICASTENS4_14ComposedLayoutINS4_7SwizzleILi3ELi4ELi3EEENS4_18smem_ptr_flag_bitsILi32EEENSS_INS5_IJNSA_ILi8EEENSA_ILi32EEEEEENS5_IJS17_SC_EEEEEEEvNS4_8identityENS4_18SM100_TMA_2SM_LOADES1B_vS1C_EENS_8epilogue10collective18CollectiveEpilogueINS1F_23Sm100TmaWarpSpecializedILi4ELi2ELi16ELb1ELb0EEEJNS5_IJNSA_ILi64EEESG_SF_EEENS5_IJNSS_IS1K_SC_EENSS_INS5_IJNSA_ILi16EEESB_EEENS5_IJSC_SF_EEEEEEEEfSI_fSI_NS1F_6fusion15FusionCallbacksIS1J_NS1S_17LinearCombinationIffffLNS_15FloatRoundStyleE2EEES1L_S1R_JEEENS4_5SM1004TMEM4LOAD26SM100_TMEM_LOAD_32dp32b16xENS4_13SM90_TMA_LOADENS11_INS12_ILi2ELi4ELi3EEES15_NSS_INS5_IJS16_S1N_EEENS5_IJS1N_SC_EEEEEEENS4_39AutoVectorizingCopyWithAssumedAlignmentILi128EEENS4_14SM90_TMA_STOREES27_S29_S29_EEEvvEEEEvNT_6ParamsE) ;  /* 0xffffff3402a47950 */ /* 0x000fea0003c3ffff */
        .weak           $__internal_1_$__cuda_sm10x_tcgen05_guardrail_trap_phase_invalid_during_alloc
        .type           $__internal_1_$__cuda_sm10x_tcgen05_guardrail_trap_phase_invalid_during_alloc,@function
        .size           $__internal_1_$__cuda_sm10x_tcgen05_guardrail_trap_phase_invalid_during_alloc,($__internal_2_$__cuda_sm10x_tcgen05_guardrail_trap_unallocated_columns_being_dealloced - $__internal_1_$__cuda_sm10x_tcgen05_guardrail_trap_phase_invalid_during_alloc)
$__internal_1_$__cuda_sm10x_tcgen05_guardrail_trap_phase_invalid_during_alloc:
[----:B------:R-:W-:Y:S05]  /*c970*/  BPT.TRAP 0x1 ;  /* 0x000000040000795c */ /* 0x000fea0000300000 */
[----:B------:R-:W-:-:S04]  /*c980*/  MOV R7, 0x0 ;  /* 0x0000000000077802 */ /* 0x000fc80000000f00 */
[----:B------:R-:W-:Y:S05]  /*c990*/  RET.REL.NODEC R6 `(_ZN7cutlass13device_kernelINS_4gemm6kernel13GemmUniversalIN4cute5tupleIJiiiiEEENS1_10collective13CollectiveMmaINS1_35MainloopSm100TmaUmmaWarpSpecializedILi2ELi2ELi4ENS5_IJNS4_1CILi2EEESB_NSA_ILi1EEEEEEEENS5_IJNSA_ILi128EEENSA_ILi256EEESF_EEEfNS5_IJlSC_lEEEfSI_NS4_8TiledMMAINS4_8MMA_AtomIJNS4_23SM100_MMA_TF32_2x1SM_SSINS_10tfloat32_tESM_fLi128ELi256ELNS4_4UMMA5MajorE0ELSO_0ELNSN_7ScaleInE0ELSP_0EEEEEENS4_6LayoutINS5_IJSC_SC_SC_EEENS5_IJNSA_ILi0EEESU_SU_EEEEENS5_IJNS4_10UnderscoreESX_SX_EEEEENS4_28SM100_TMA_2SM_LOAD_MULTICASTENS4_14ComposedLayoutINS4_7SwizzleILi3ELi4ELi3EEENS4_18smem_ptr_flag_bitsILi32EEENSS_INS5_IJNSA_ILi8EEENSA_ILi32EEEEEENS5_IJS17_SC_EEEEEEEvNS4_8identityENS4_18SM100_TMA_2SM_LOADES1B_vS1C_EENS_8epilogue10collective18CollectiveEpilogueINS1F_23Sm100TmaWarpSpecializedILi4ELi2ELi16ELb1ELb0EEEJNS5_IJNSA_ILi64EEESG_SF_EEENS5_IJNSS_IS1K_SC_EENSS_INS5_IJNSA_ILi16EEESB_EEENS5_IJSC_SF_EEEEEEEEfSI_fSI_NS1F_6fusion15FusionCallbacksIS1J_NS1S_17LinearCombinationIffffLNS_15FloatRoundStyleE2EEES1L_S1R_JEEENS4_5SM1004TMEM4LOAD26SM100_TMEM_LOAD_32dp32b16xENS4_13SM90_TMA_LOADENS11_INS12_ILi2ELi4ELi3EEES15_NSS_INS5_IJS16_S1N_EEENS5_IJS1N_SC_EEEEEEENS4_39AutoVectorizingCopyWithAssumedAlignmentILi128EEENS4_14SM90_TMA_STOREES27_S29_S29_EEEvvEEEEvNT_6ParamsE) ;  /* 0xffffff3406987950 */ /* 0x000fea0003c3ffff */
        .weak           $__internal_2_$__cuda_sm10x_tcgen05_guardrail_trap_unallocated_columns_being_dealloced
        .type           $__internal_2_$__cuda_sm10x_tcgen05_guardrail_trap_unallocated_columns_being_dealloced,@function
        .size           $__internal_2_$__cuda_sm10x_tcgen05_guardrail_trap_unallocated_columns_being_dealloced,(.L_x_239 - $__internal_2_$__cuda_sm10x_tcgen05_guardrail_trap_unallocated_columns_being_dealloced)
$__internal_2_$__cuda_sm10x_tcgen05_guardrail_trap_unallocated_columns_being_dealloced:
[----:B------:R-:W-:Y:S05]  /*c9a0*/  BPT.TRAP 0x1 ;  /* 0x000000040000795c */ /* 0x000fea0000300000 */
[----:B------:R-:W-:-:S04]  /*c9b0*/  HFMA2 R3, -RZ, RZ, 0, 0 ;  /* 0x00000000ff037431 */ /* 0x000fc800000001ff */
[----:B------:R-:W-:Y:S05]  /*c9c0*/  RET.REL.NODEC R2 `(_ZN7cutlass13device_kernelINS_4gemm6kernel13GemmUniversalIN4cute5tupleIJiiiiEEENS1_10collective13CollectiveMmaINS1_35MainloopSm100TmaUmmaWarpSpecializedILi2ELi2ELi4ENS5_IJNS4_1CILi2EEESB_NSA_ILi1EEEEEEEENS5_IJNSA_ILi128EEENSA_ILi256EEESF_EEEfNS5_IJlSC_lEEEfSI_NS4_8TiledMMAINS4_8MMA_AtomIJNS4_23SM100_MMA_TF32_2x1SM_SSINS_10tfloat32_tESM_fLi128ELi256ELNS4_4UMMA5MajorE0ELSO_0ELNSN_7ScaleInE0ELSP_0EEEEEENS4_6LayoutINS5_IJSC_SC_SC_EEENS5_IJNSA_ILi0EEESU_SU_EEEEENS5_IJNS4_10UnderscoreESX_SX_EEEEENS4_28SM100_TMA_2SM_LOAD_MULTICASTENS4_14ComposedLayoutINS4_7SwizzleILi3ELi4ELi3EEENS4_18smem_ptr_flag_bitsILi32EEENSS_INS5_IJNSA_ILi8EEENSA_ILi32EEEEEENS5_IJS17_SC_EEEEEEEvNS4_8identityENS4_18SM100_TMA_2SM_LOADES1B_vS1C_EENS_8epilogue10collective18CollectiveEpilogueINS1F_23Sm100TmaWarpSpecializedILi4ELi2ELi16ELb1ELb0EEEJNS5_IJNSA_ILi64EEESG_SF_EEENS5_IJNSS_IS1K_SC_EENSS_INS5_IJNSA_ILi16EEESB_EEENS5_IJSC_SF_EEEEEEEEfSI_fSI_NS1F_6fusion15FusionCallbacksIS1J_NS1S_17LinearCombinationIffffLNS_15FloatRoundStyleE2EEES1L_S1R_JEEENS4_5SM1004TMEM4LOAD26SM100_TMEM_LOAD_32dp32b16xENS4_13SM90_TMA_LOADENS11_INS12_ILi2ELi4ELi3EEES15_NSS_INS5_IJS16_S1N_EEENS5_IJS1N_SC_EEEEEEENS4_39AutoVectorizingCopyWithAssumedAlignmentILi128EEENS4_14SM90_TMA_STOREES27_S29_S29_EEEvvEEEEvNT_6ParamsE) ;  /* 0xffffff34028c7950 */ /* 0x000fea0003c3ffff */
.L_x_238:
[----:B------:R-:W-:-:S00]  /*c9d0*/  BRA `(.L_x_238) ;  /* 0xfffffffc00fc7947 */ /* 0x000fc0000383ffff */
[----:B------:R-:W-:-:S00]  /*c9e0*/  NOP ;  /* 0x0000000000007918 */ /* 0x000fc00000000000 */
        /* <DEDUP_REMOVED lines=9> */
.L_x_239:


//--------------------- .nv.global.init           --------------------------
	.section	.nv.global.init,"aw",@progbits
.nv.global.init:
	.type		$str$27,@object
	.size		$str$27,($str$28 - $str$27)
$str$27:
        /*0000*/ 	.byte	0x28, 0x61, 0x64, 0x64, 0x72, 0x65, 0x73, 0x73, 0x20, 0x26, 0x20, 0x6d, 0x61, 0x73, 0x6b, 0x29
        /*0010*/ 	.byte	0x20, 0x3d, 0x3d, 0x20, 0x30, 0x00
	.type		$str$28,@object
	.size		$str$28,($str$26 - $str$28)
$str$28:
        /*0016*/ 	.byte	0x2f, 0x74, 0x6d, 0x70, 0x2f, 0x63, 0x75, 0x74, 0x6c, 0x61, 0x73, 0x73, 0x5f, 0x73, 0x77, 0x65
        /*0026*/ 	.byte	0x65, 0x70, 0x5f, 0x73, 0x72, 0x63, 0x2f, 0x69, 0x6e, 0x63, 0x6c, 0x75, 0x64, 0x65, 0x2f, 0x63
        /*0036*/ 	.byte	0x75, 0x74, 0x65, 0x2f, 0x70, 0x6f, 0x69, 0x6e, 0x74, 0x65, 0x72, 0x5f, 0x66, 0x6c, 0x61, 0x67
        /*0046*/ 	.byte	0x67, 0x65, 0x64, 0x2e, 0x68, 0x70, 0x70, 0x00
	.type		$str$26,@object
	.size		$str$26,($str$25 - $str$26)
$str$26:
        /*004e*/ 	.byte	0x2f, 0x74, 0x6d, 0x70, 0x2f, 0x63, 0x75, 0x74, 0x6c, 0x61, 0x73, 0x73, 0x5f, 0x73, 0x77, 0x65
        /*005e*/ 	.byte	0x65, 0x70, 0x5f, 0x73, 0x72, 0x63, 0x2f, 0x69, 0x6e, 0x63, 0x6c, 0x75, 0x64, 0x65, 0x2f, 0x63
        /*006e*/ 	.byte	0x75, 0x74, 0x65, 0x2f, 0x61, 0x74, 0x6f, 0x6d, 0x2f, 0x63, 0x6f, 0x70, 0x79, 0x5f, 0x74, 0x72
        /*007e*/ 	.byte	0x61, 0x69, 0x74, 0x73, 0x5f, 0x73, 0x6d, 0x31, 0x30, 0x30, 0x2e, 0x68, 0x70, 0x70, 0x00
	.type		$str$25,@object
	.size		$str$25,(__unnamed_1 - $str$25)
$str$25:
        /*008d*/ 	.byte	0x28, 0x28, 0x75, 0x69, 0x6e, 0x74, 0x33, 0x32, 0x5f, 0x74, 0x28, 0x74, 0x68, 0x72, 0x65, 0x61
        /*009d*/ 	.byte	0x64, 0x49, 0x64, 0x78, 0x2e, 0x78, 0x29, 0x20, 0x2f, 0x20, 0x33, 0x32, 0x29, 0x20, 0x25, 0x20
        /*00ad*/ 	.byte	0x34, 0x29, 0x20, 0x3d, 0x3d, 0x20, 0x28, 0x28, 0x28, 0x74, 0x6d, 0x65, 0x6d, 0x5f, 0x61, 0x64
        /*00bd*/ 	.byte	0x64, 0x72, 0x20, 0x3e, 0x3e, 0x20, 0x31, 0x36, 0x29, 0x20, 0x2f, 0x20, 0x33, 0x32, 0x29, 0x20
        /*00cd*/ 	.byte	0x25, 0x20, 0x34, 0x29, 0x00
	.type		__unnamed_1,@object
	.size		__unnamed_1,(__unnamed_2 - __unnamed_1)
__unnamed_1:
        /*00d2*/ 	.byte	0x61, 0x75, 0x74, 0x6f, 0x20, 0x63, 0x75, 0x74, 0x65, 0x3a, 0x3a, 0x61, 0x73, 0x5f, 0x70, 0x6f
        /* <DEDUP_REMOVED lines=23> */
        /*0252*/ 	.byte	0x3a, 0x3a, 0x43, 0x3c, 0x32, 0x30, 0x34, 0x38, 0x3e, 0x3e, 0x3e, 0x3e, 0x5d, 0x00
	.type		__unnamed_2,@object
	.size		__unnamed_2,(.L_2 - __unnamed_2)
__unnamed_2:
        /* <DEDUP_REMOVED lines=42> */
        /*0500*/ 	.byte	0x3e, 0x5d, 0x00
.L_2:


//--------------------- .nv.shared._ZN7cutlass13device_kernelINS_4gemm6kernel13GemmUniversalIN4cute5tupleIJiiiiEEENS1_10collective13CollectiveMmaINS1_35MainloopSm100TmaUmmaWarpSpecializedILi2ELi2ELi4ENS5_IJNS4_1CILi2EEESB_NSA_ILi1EEEEEEEENS5_IJNSA_ILi128EEENSA_ILi256EEESF_EEEfNS5_IJlSC_lEEEfSI_NS4_8TiledMMAINS4_8MMA_AtomIJNS4_23SM100_MMA_TF32_2x1SM_SSINS_10tfloat32_tESM_fLi128ELi256ELNS4_4UMMA5MajorE0ELSO_0ELNSN_7ScaleInE0ELSP_0EEEEEENS4_6LayoutINS5_IJSC_SC_SC_EEENS5_IJNSA_ILi0EEESU_SU_EEEEENS5_IJNS4_10UnderscoreESX_SX_EEEEENS4_28SM100_TMA_2SM_LOAD_MULTICASTENS4_14ComposedLayoutINS4_7SwizzleILi3ELi4ELi3EEENS4_18smem_ptr_flag_bitsILi32EEENSS_INS5_IJNSA_ILi8EEENSA_ILi32EEEEEENS5_IJS17_SC_EEEEEEEvNS4_8identityENS4_18SM100_TMA_2SM_LOADES1B_vS1C_EENS_8epilogue10collective18CollectiveEpilogueINS1F_23Sm100TmaWarpSpecializedILi4ELi2ELi16ELb1ELb0EEEJNS5_IJNSA_ILi64EEESG_SF_EEENS5_IJNSS_IS1K_SC_EENSS_INS5_IJNSA_ILi16EEESB_EEENS5_IJSC_SF_EEEEEEEEfSI_fSI_NS1F_6fusion15FusionCallbacksIS1J_NS1S_17LinearCombinationIffffLNS_15FloatRoundStyleE2EEES1L_S1R_JEEENS4_5SM1004TMEM4LOAD26SM100_TMEM_LOAD_32dp32b16xENS4_13SM90_TMA_LOADENS11_INS12_ILi2ELi4ELi3EEES15_NSS_INS5_IJS16_S1N_EEENS5_IJS1N_SC_EEEEEEENS4_39AutoVectorizingCopyWithAssumedAlignmentILi128EEENS4_14SM90_TMA_STOREES27_S29_S29_EEEvvEEEEvNT_6ParamsE --------------------------
	.section	.nv.shared._ZN7cutlass13device_kernelINS_4gemm6kernel13GemmUniversalIN4cute5tupleIJiiiiEEENS1_10collective13CollectiveMmaINS1_35MainloopSm100TmaUmmaWarpSpecializedILi2ELi2ELi4ENS5_IJNS4_1CILi2EEESB_NSA_ILi1EEEEEEEENS5_IJNSA_ILi128EEENSA_ILi256EEESF_EEEfNS5_IJlSC_lEEEfSI_NS4_8TiledMMAINS4_8MMA_AtomIJNS4_23SM100_MMA_TF32_2x1SM_SSINS_10tfloat32_tESM_fLi128ELi256ELNS4_4UMMA5MajorE0ELSO_0ELNSN_7ScaleInE0ELSP_0EEEEEENS4_6LayoutINS5_IJSC_SC_SC_EEENS5_IJNSA_ILi0EEESU_SU_EEEEENS5_IJNS4_10UnderscoreESX_SX_EEEEENS4_28SM100_TMA_2SM_LOAD_MULTICASTENS4_14ComposedLayoutINS4_7SwizzleILi3ELi4ELi3EEENS4_18smem_ptr_flag_bitsILi32EEENSS_INS5_IJNSA_ILi8EEENSA_ILi32EEEEEENS5_IJS17_SC_EEEEEEEvNS4_8identityENS4_18SM100_TMA_2SM_LOADES1B_vS1C_EENS_8epilogue10collective18CollectiveEpilogueINS1F_23Sm100TmaWarpSpecializedILi4ELi2ELi16ELb1ELb0EEEJNS5_IJNSA_ILi64EEESG_SF_EEENS5_IJNSS_IS1K_SC_EENSS_INS5_IJNSA_ILi16EEESB_EEENS5_IJSC_SF_EEEEEEEEfSI_fSI_NS1F_6fusion15FusionCallbacksIS1J_NS1S_17LinearCombinationIffffLNS_15FloatRoundStyleE2EEES1L_S1R_JEEENS4_5SM1004TMEM4LOAD26SM100_TMEM_LOAD_32dp32b16xENS4_13SM90_TMA_LOADENS11_INS12_ILi2ELi4ELi3EEES15_NSS_INS5_IJS16_S1N_EEENS5_IJS1N_SC_EEEEEEENS4_39AutoVectorizingCopyWithAssumedAlignmentILi128EEENS4_14SM90_TMA_STOREES27_S29_S29_EEEvvEEEEvNT_6ParamsE,"aw",@nobits
	.sectionflags	@""
	.align	16
	.zero		1024


//--------------------- .nv.shared.reserved.0     --------------------------
	.section	.nv.shared.reserved.0,"aw",@nobits
	.weak		__nv_reservedSMEM_offset_0_alias
	.size		__nv_reservedSMEM_offset_0_alias, 0, 64
	.other		__nv_reservedSMEM_offset_0_alias,@"STO_CUDA_RESERVED_SHARED STV_DEFAULT"
__nv_reservedSMEM_offset_0_alias:
	.zero		0
.nv.shared.reserved.0:
	.zero		64
	.weak		__nv_reservedSMEM_tcgen05_partition
	.type		__nv_reservedSMEM_tcgen05_partition,@object
	.size		__nv_reservedSMEM_tcgen05_partition,(.L_0 - __nv_reservedSMEM_tcgen05_partition)
__nv_reservedSMEM_tcgen05_partition:
	.zero		32
.L_0:


//--------------------- .nv.global                --------------------------
	.section	.nv.global,"aw",@nobits
.nv.global:
	.type		_ZN40_INTERNAL_2b55e554_4_k_cu_ee1c92d8_244004cute1_E,@object
	.size		_ZN40_INTERNAL_2b55e554_4_k_cu_ee1c92d8_244004cute1_E,(_ZN40_INTERNAL_2b55e554_4_k_cu_ee1c92d8_244004cuda3std3__45__cpo6cbeginE - _ZN40_INTERNAL_2b55e554_4_k_cu_ee1c92d8_244004cute1_E)
_ZN40_INTERNAL_2b55e554_4_k_cu_ee1c92d8_244004cute1_E:
	.zero		1
	.type		_ZN40_INTERNAL_2b55e554_4_k_cu_ee1c92d8_244004cuda3std3__45__cpo6cbeginE,@object
	.size		_ZN40_INTERNAL_2b55e554_4_k_cu_ee1c92d8_244004cuda3std3__45__cpo6cbeginE,(_ZN40_INTERNAL_2b55e554_4_k_cu_ee1c92d8_244004cuda3std3__48in_placeE - _ZN40_INTERNAL_2b55e554_4_k_cu_ee1c92d8_244004cuda3std3__45__cpo6cbeginE)
_ZN40_INTERNAL_2b55e554_4_k_cu_ee1c92d8_244004cuda3std3__45__cpo6cbeginE:
	.zero		1
	.type		_ZN40_INTERNAL_2b55e554_4_k_cu_ee1c92d8_244004cuda3std3__48in_placeE,@object
	.size		_ZN40_INTERNAL_2b55e554_4_k_cu_ee1c92d8_244004cuda3std3__48in_placeE,(_ZN40_INTERNAL_2b55e554_4_k_cu_ee1c92d8_244004cuda3std6ranges3__45__cpo9iter_moveE - _ZN40_INTERNAL_2b55e554_4_k_cu_ee1c92d8_244004cuda3std3__48in_placeE)
_ZN40_INTERNAL_2b55e554_4_k_cu_ee1c92d8_244004cuda3std3__48in_placeE:
	.zero		1
	.type		_ZN40_INTERNAL_2b55e554_4_k_cu_ee1c92d8_244004cuda3std6ranges3__45__cpo9iter_moveE,@object
	.size		_ZN40_INTERNAL_2b55e554_4_k_cu_ee1c92d8_244004cuda3std6ranges3__45__cpo9iter_moveE,(_ZN40_INTERNAL_2b55e554_4_k_cu_ee1c92d8_244004cuda3std3__45__cpo5beginE - _ZN40_INTERNAL_2b55e554_4_k_cu_ee1c92d8_244004cuda3std6ranges3__45__cpo9iter_moveE)
_ZN40_INTERNAL_2b55e554_4_k_cu_ee1c92d8_244004cuda3std6ranges3__45__cpo9iter_moveE:
	.zero		1
	.type		_ZN40_INTERNAL_2b55e554_4_k_cu_ee1c92d8_244004cuda3std3__45__cpo5beginE,@object
	.size		_ZN40_INTERNAL_2b55e554_4_k_cu_ee1c92d8_244004cuda3std3__45__cpo5beginE,(_ZN40_INTERNAL_2b55e554_4_k_cu_ee1c92d8_244004cuda3std3__442_GLOBAL__N__2b55e554_4_k_cu_ee1c92d8_244006ignoreE - _ZN40_INTERNAL_2b55e554_4_k_cu_ee1c92d8_244004cuda3std3__45__cpo5beginE)
_ZN40_INTERNAL_2b55e554_4_k_cu_ee1c92d8_244004cuda3std3__45__cpo5beginE:
	.zero		1
	.type		_ZN40_INTERNAL_2b55e554_4_k_cu_ee1c92d8_244004cuda3std3__442_GLOBAL__N__2b55e554_4_k_cu_ee1c92d8_244006ignoreE,@object
	.size		_ZN40_INTERNAL_2b55e554_4_k_cu_ee1c92d8_244004cuda3std3__442_GLOBAL__N__2b55e554_4_k_cu_ee1c92d8_244006ignoreE,(_ZN40_INTERNAL_2b55e554_4_k_cu_ee1c92d8_244004cute7productE - _ZN40_INTERNAL_2b55e554_4_k_cu_ee1c92d8_244004cuda3std3__442_GLOBAL__N__2b55e554_4_k_cu_ee1c92d8_244006ignoreE)
_ZN40_INTERNAL_2b55e554_4_k_cu_ee1c92d8_244004cuda3std3__442_GLOBAL__N__2b55e554_4_k_cu_ee1c92d8_244006ignoreE:
	.zero		1
	.type		_ZN40_INTERNAL_2b55e554_4_k_cu_ee1c92d8_244004cute7productE,@object
	.size		_ZN40_INTERNAL_2b55e554_4_k_cu_ee1c92d8_244004cute7productE,(_ZN40_INTERNAL_2b55e554_4_k_cu_ee1c92d8_244004cuda3std3__45__cpo3endE - _ZN40_INTERNAL_2b55e554_4_k_cu_ee1c92d8_244004cute7productE)
_ZN40_INTERNAL_2b55e554_4_k_cu_ee1c92d8_244004cute7productE:
	.zero		1
	.type		_ZN40_INTERNAL_2b55e554_4_k_cu_ee1c92d8_244004cuda3std3__45__cpo3endE,@object
	.size		_ZN40_INTERNAL_2b55e554_4_k_cu_ee1c92d8_244004cuda3std3__45__cpo3endE,(_ZN40_INTERNAL_2b55e554_4_k_cu_ee1c92d8_244004cuda3std3__419piecewise_constructE - _ZN40_INTERNAL_2b55e554_4_k_cu_ee1c92d8_244004cuda3std3__45__cpo3endE)
_ZN40_INTERNAL_2b55e554_4_k_cu_ee1c92d8_244004cuda3std3__45__cpo3endE:
	.zero		1
	.type		_ZN40_INTERNAL_2b55e554_4_k_cu_ee1c92d8_244004cuda3std3__419piecewise_constructE,@object
	.size		_ZN40_INTERNAL_2b55e554_4_k_cu_ee1c92d8_244004cuda3std3__419piecewise_constructE,(_ZN40_INTERNAL_2b55e554_4_k_cu_ee1c92d8_244004cuda3std3__45__cpo4cendE - _ZN40_INTERNAL_2b55e554_4_k_cu_ee1c92d8_244004cuda3std3__419piecewise_constructE)
_ZN40_INTERNAL_2b55e554_4_k_cu_ee1c92d8_244004cuda3std3__419piecewise_constructE:
	.zero		1
	.type		_ZN40_INTERNAL_2b55e554_4_k_cu_ee1c92d8_244004cuda3std3__45__cpo4cendE,@object
	.size		_ZN40_INTERNAL_2b55e554_4_k_cu_ee1c92d8_244004cuda3std3__45__cpo4cendE,(_ZN40_INTERNAL_2b55e554_4_k_cu_ee1c92d8_244004cuda3std6ranges3__45__cpo4swapE - _ZN40_INTERNAL_2b55e554_4_k_cu_ee1c92d8_244004cuda3std3__45__cpo4cendE)
_ZN40_INTERNAL_2b55e554_4_k_cu_ee1c92d8_244004cuda3std3__45__cpo4cendE:
	.zero		1
	.type		_ZN40_INTERNAL_2b55e554_4_k_cu_ee1c92d8_244004cuda3std6ranges3__45__cpo4swapE,@object
	.size		_ZN40_INTERNAL_2b55e554_4_k_cu_ee1c92d8_244004cuda3std6ranges3__45__cpo4swapE,(.L_10 - _ZN40_INTERNAL_2b55e554_4_k_cu_ee1c92d8_244004cuda3std6ranges3__45__cpo4swapE)
_ZN40_INTERNAL_2b55e554_4_k_cu_ee1c92d8_244004cuda3std6ranges3__45__cpo4swapE:
	.zero		1
.L_10:


//--------------------- .nv.constant0._ZN7cutlass13device_kernelINS_4gemm6kernel13GemmUniversalIN4cute5tupleIJiiiiEEENS1_10collective13CollectiveMmaINS1_35MainloopSm100TmaUmmaWarpSpecializedILi2ELi2ELi4ENS5_IJNS4_1CILi2EEESB_NSA_ILi1EEEEEEEENS5_IJNSA_ILi128EEENSA_ILi256EEESF_EEEfNS5_IJlSC_lEEEfSI_NS4_8TiledMMAINS4_8MMA_AtomIJNS4_23SM100_MMA_TF32_2x1SM_SSINS_10tfloat32_tESM_fLi128ELi256ELNS4_4UMMA5MajorE0ELSO_0ELNSN_7ScaleInE0ELSP_0EEEEEENS4_6LayoutINS5_IJSC_SC_SC_EEENS5_IJNSA_ILi0EEESU_SU_EEEEENS5_IJNS4_10UnderscoreESX_SX_EEEEENS4_28SM100_TMA_2SM_LOAD_MULTICASTENS4_14ComposedLayoutINS4_7SwizzleILi3ELi4ELi3EEENS4_18smem_ptr_flag_bitsILi32EEENSS_INS5_IJNSA_ILi8EEENSA_ILi32EEEEEENS5_IJS17_SC_EEEEEEEvNS4_8identityENS4_18SM100_TMA_2SM_LOADES1B_vS1C_EENS_8epilogue10collective18CollectiveEpilogueINS1F_23Sm100TmaWarpSpecializedILi4ELi2ELi16ELb1ELb0EEEJNS5_IJNSA_ILi64EEESG_SF_EEENS5_IJNSS_IS1K_SC_EENSS_INS5_IJNSA_ILi16EEESB_EEENS5_IJSC_SF_EEEEEEEEfSI_fSI_NS1F_6fusion15FusionCallbacksIS1J_NS1S_17LinearCombinationIffffLNS_15FloatRoundStyleE2EEES1L_S1R_JEEENS4_5SM1004TMEM4LOAD26SM100_TMEM_LOAD_32dp32b16xENS4_13SM90_TMA_LOADENS11_INS12_ILi2ELi4ELi3EEES15_NSS_INS5_IJS16_S1N_EEENS5_IJS1N_SC_EEEEEEENS4_39AutoVectorizingCopyWithAssumedAlignmentILi128EEENS4_14SM90_TMA_STOREES27_S29_S29_EEEvvEEEEvNT_6ParamsE --------------------------
	.section	.nv.constant0._ZN7cutlass13device_kernelINS_4gemm6kernel13GemmUniversalIN4cute5tupleIJiiiiEEENS1_10collective13CollectiveMmaINS1_35MainloopSm100TmaUmmaWarpSpecializedILi2ELi2ELi4ENS5_IJNS4_1CILi2EEESB_NSA_ILi1EEEEEEEENS5_IJNSA_ILi128EEENSA_ILi256EEESF_EEEfNS5_IJlSC_lEEEfSI_NS4_8TiledMMAINS4_8MMA_AtomIJNS4_23SM100_MMA_TF32_2x1SM_SSINS_10tfloat32_tESM_fLi128ELi256ELNS4_4UMMA5MajorE0ELSO_0ELNSN_7ScaleInE0ELSP_0EEEEEENS4_6LayoutINS5_IJSC_SC_SC_EEENS5_IJNSA_ILi0EEESU_SU_EEEEENS5_IJNS4_10UnderscoreESX_SX_EEEEENS4_28SM100_TMA_2SM_LOAD_MULTICASTENS4_14ComposedLayoutINS4_7SwizzleILi3ELi4ELi3EEENS4_18smem_ptr_flag_bitsILi32EEENSS_INS5_IJNSA_ILi8EEENSA_ILi32EEEEEENS5_IJS17_SC_EEEEEEEvNS4_8identityENS4_18SM100_TMA_2SM_LOADES1B_vS1C_EENS_8epilogue10collective18CollectiveEpilogueINS1F_23Sm100TmaWarpSpecializedILi4ELi2ELi16ELb1ELb0EEEJNS5_IJNSA_ILi64EEESG_SF_EEENS5_IJNSS_IS1K_SC_EENSS_INS5_IJNSA_ILi16EEESB_EEENS5_IJSC_SF_EEEEEEEEfSI_fSI_NS1F_6fusion15FusionCallbacksIS1J_NS1S_17LinearCombinationIffffLNS_15FloatRoundStyleE2EEES1L_S1R_JEEENS4_5SM1004TMEM4LOAD26SM100_TMEM_LOAD_32dp32b16xENS4_13SM90_TMA_LOADENS11_INS12_ILi2ELi4ELi3EEES15_NSS_INS5_IJS16_S1N_EEENS5_IJS1N_SC_EEEEEEENS4_39AutoVectorizingCopyWithAssumedAlignmentILi128EEENS4_14SM90_TMA_STOREES27_S29_S29_EEEvvEEEEvNT_6ParamsE,"a",@progbits
	.sectionflags	@""
	.align	4
.nv.constant0._ZN7cutlass13device_kernelINS_4gemm6kernel13GemmUniversalIN4cute5tupleIJiiiiEEENS1_10collective13CollectiveMmaINS1_35MainloopSm100TmaUmmaWarpSpecializedILi2ELi2ELi4ENS5_IJNS4_1CILi2EEESB_NSA_ILi1EEEEEEEENS5_IJNSA_ILi128EEENSA_ILi256EEESF_EEEfNS5_IJlSC_lEEEfSI_NS4_8TiledMMAINS4_8MMA_AtomIJNS4_23SM100_MMA_TF32_2x1SM_SSINS_10tfloat32_tESM_fLi128ELi256ELNS4_4UMMA5MajorE0ELSO_0ELNSN_7ScaleInE0ELSP_0EEEEEENS4_6LayoutINS5_IJSC_SC_SC_EEENS5_IJNSA_ILi0EEESU_SU_EEEEENS5_IJNS4_10UnderscoreESX_SX_EEEEENS4_28SM100_TMA_2SM_LOAD_MULTICASTENS4_14ComposedLayoutINS4_7SwizzleILi3ELi4ELi3EEENS4_18smem_ptr_flag_bitsILi32EEENSS_INS5_IJNSA_ILi8EEENSA_ILi32EEEEEENS5_IJS17_SC_EEEEEEEvNS4_8identityENS4_18SM100_TMA_2SM_LOADES1B_vS1C_EENS_8epilogue10collective18CollectiveEpilogueINS1F_23Sm100TmaWarpSpecializedILi4ELi2ELi16ELb1ELb0EEEJNS5_IJNSA_ILi64EEESG_SF_EEENS5_IJNSS_IS1K_SC_EENSS_INS5_IJNSA_ILi16EEESB_EEENS5_IJSC_SF_EEEEEEEEfSI_fSI_NS1F_6fusion15FusionCallbacksIS1J_NS1S_17LinearCombinationIffffLNS_15FloatRoundStyleE2EEES1L_S1R_JEEENS4_5SM1004TMEM4LOAD26SM100_TMEM_LOAD_32dp32b16xENS4_13SM90_TMA_LOADENS11_INS12_ILi2ELi4ELi3EEES15_NSS_INS5_IJS16_S1N_EEENS5_IJS1N_SC_EEEEEEENS4_39AutoVectorizingCopyWithAssumedAlignmentILi128EEENS4_14SM90_TMA_STOREES27_S29_S29_EEEvvEEEEvNT_6ParamsE:
	.zero		2944


//--------------------- SYMBOLS --------------------------

	.type		.nv.reservedSmem.offset0,@object
	.size		.nv.reservedSmem.offset0,0x4
	.type		.nv.reservedSmem.cap,@object
	.size		.nv.reservedSmem.cap,0x4
	.type		__assertfail,@function
